//
// Generated by NVIDIA NVVM Compiler
//
// Compiler Build ID: CL-36424714
// Cuda compilation tools, release 13.0, V13.0.88
// Based on NVVM 20.0.0
//

.version 9.0
.target sm_100
.address_size 64

	// .globl	_Z14calcular_cargaPfS_S_i

.visible .entry _Z14calcular_cargaPfS_S_i(
	.param .u64 .ptr .align 1 _Z14calcular_cargaPfS_S_i_param_0,
	.param .u64 .ptr .align 1 _Z14calcular_cargaPfS_S_i_param_1,
	.param .u64 .ptr .align 1 _Z14calcular_cargaPfS_S_i_param_2,
	.param .u32 _Z14calcular_cargaPfS_S_i_param_3
)
{
	.reg .pred 	%p<17>;
	.reg .b32 	%r<25>;
	.reg .b32 	%f<72>;
	.reg .b64 	%rd<26>;
	.reg .b64 	%fd<21>;

	ld.param.u64 	%rd16, [_Z14calcular_cargaPfS_S_i_param_0];
	ld.param.u64 	%rd17, [_Z14calcular_cargaPfS_S_i_param_1];
	ld.param.u64 	%rd15, [_Z14calcular_cargaPfS_S_i_param_2];
	ld.param.u32 	%r11, [_Z14calcular_cargaPfS_S_i_param_3];
	cvta.to.global.u64 	%rd1, %rd17;
	cvta.to.global.u64 	%rd2, %rd16;
	mov.u32 	%r12, %tid.x;
	mov.u32 	%r13, %ctaid.x;
	mov.u32 	%r14, %ntid.x;
	mad.lo.s32 	%r1, %r13, %r14, %r12;
	setp.gt.s32 	%p1, %r1, 67108863;
	@%p1 bra 	$L__BB0_29;
	shr.s32 	%r15, %r1, 31;
	shr.u32 	%r16, %r15, 19;
	add.s32 	%r17, %r1, %r16;
	and.b32  	%r18, %r17, -8192;
	sub.s32 	%r19, %r1, %r18;
	cvt.rn.f32.s32 	%f1, %r19;
	shr.s32 	%r20, %r17, 13;
	cvt.rn.f32.s32 	%f2, %r20;
	setp.lt.s32 	%p2, %r11, 1;
	mov.f32 	%f63, 0f00000000;
	@%p2 bra 	$L__BB0_28;
	and.b32  	%r2, %r11, 3;
	setp.lt.u32 	%p3, %r11, 4;
	mov.f32 	%f63, 0f00000000;
	mov.b32 	%r23, 0;
	@%p3 bra 	$L__BB0_21;
	and.b32  	%r23, %r11, 2147483644;
	neg.s32 	%r22, %r23;
	add.s64 	%rd23, %rd2, 8;
	add.s64 	%rd22, %rd1, 8;
	mov.f32 	%f63, 0f00000000;
$L__BB0_4:
	ld.global.f32 	%f32, [%rd23+-8];
	sub.f32 	%f33, %f1, %f32;
	ld.global.f32 	%f34, [%rd22+-8];
	sub.f32 	%f35, %f2, %f34;
	mul.f32 	%f36, %f35, %f35;
	fma.rn.f32 	%f37, %f33, %f33, %f36;
	sqrt.rn.f32 	%f4, %f37;
	setp.geu.f32 	%p4, %f4, 0f42C80000;
	@%p4 bra 	$L__BB0_8;
	setp.eq.f32 	%p5, %f4, 0f00000000;
	@%p5 bra 	$L__BB0_7;
	cvt.f64.f32 	%fd1, %f4;
	rcp.rn.f64 	%fd2, %fd1;
	cvt.f64.f32 	%fd3, %f63;
	add.f64 	%fd4, %fd2, %fd3;
	cvt.rn.f32.f64 	%f63, %fd4;
	bra.uni 	$L__BB0_8;
$L__BB0_7:
	add.f32 	%f63, %f63, 0f3F800000;
$L__BB0_8:
	ld.global.f32 	%f38, [%rd23+-4];
	sub.f32 	%f39, %f1, %f38;
	ld.global.f32 	%f40, [%rd22+-4];
	sub.f32 	%f41, %f2, %f40;
	mul.f32 	%f42, %f41, %f41;
	fma.rn.f32 	%f43, %f39, %f39, %f42;
	sqrt.rn.f32 	%f8, %f43;
	setp.geu.f32 	%p6, %f8, 0f42C80000;
	@%p6 bra 	$L__BB0_12;
	setp.neu.f32 	%p7, %f8, 0f00000000;
	@%p7 bra 	$L__BB0_11;
	add.f32 	%f63, %f63, 0f3F800000;
	bra.uni 	$L__BB0_12;
$L__BB0_11:
	cvt.f64.f32 	%fd5, %f8;
	rcp.rn.f64 	%fd6, %fd5;
	cvt.f64.f32 	%fd7, %f63;
	add.f64 	%fd8, %fd6, %fd7;
	cvt.rn.f32.f64 	%f63, %fd8;
$L__BB0_12:
	ld.global.f32 	%f44, [%rd23];
	sub.f32 	%f45, %f1, %f44;
	ld.global.f32 	%f46, [%rd22];
	sub.f32 	%f47, %f2, %f46;
	mul.f32 	%f48, %f47, %f47;
	fma.rn.f32 	%f49, %f45, %f45, %f48;
	sqrt.rn.f32 	%f12, %f49;
	setp.geu.f32 	%p8, %f12, 0f42C80000;
	@%p8 bra 	$L__BB0_16;
	setp.neu.f32 	%p9, %f12, 0f00000000;
	@%p9 bra 	$L__BB0_15;
	add.f32 	%f63, %f63, 0f3F800000;
	bra.uni 	$L__BB0_16;
$L__BB0_15:
	cvt.f64.f32 	%fd9, %f12;
	rcp.rn.f64 	%fd10, %fd9;
	cvt.f64.f32 	%fd11, %f63;
	add.f64 	%fd12, %fd10, %fd11;
	cvt.rn.f32.f64 	%f63, %fd12;
$L__BB0_16:
	ld.global.f32 	%f50, [%rd23+4];
	sub.f32 	%f51, %f1, %f50;
	ld.global.f32 	%f52, [%rd22+4];
	sub.f32 	%f53, %f2, %f52;
	mul.f32 	%f54, %f53, %f53;
	fma.rn.f32 	%f55, %f51, %f51, %f54;
	sqrt.rn.f32 	%f16, %f55;
	setp.geu.f32 	%p10, %f16, 0f42C80000;
	@%p10 bra 	$L__BB0_20;
	setp.neu.f32 	%p11, %f16, 0f00000000;
	@%p11 bra 	$L__BB0_19;
	add.f32 	%f63, %f63, 0f3F800000;
	bra.uni 	$L__BB0_20;
$L__BB0_19:
	cvt.f64.f32 	%fd13, %f16;
	rcp.rn.f64 	%fd14, %fd13;
	cvt.f64.f32 	%fd15, %f63;
	add.f64 	%fd16, %fd14, %fd15;
	cvt.rn.f32.f64 	%f63, %fd16;
$L__BB0_20:
	add.s32 	%r22, %r22, 4;
	add.s64 	%rd23, %rd23, 16;
	add.s64 	%rd22, %rd22, 16;
	setp.ne.s32 	%p12, %r22, 0;
	@%p12 bra 	$L__BB0_4;
$L__BB0_21:
	setp.eq.s32 	%p13, %r2, 0;
	@%p13 bra 	$L__BB0_28;
	mul.wide.u32 	%rd18, %r23, 4;
	add.s64 	%rd25, %rd1, %rd18;
	add.s64 	%rd24, %rd2, %rd18;
	neg.s32 	%r24, %r2;
$L__BB0_23:
	.pragma "nounroll";
	ld.global.f32 	%f56, [%rd24];
	sub.f32 	%f57, %f1, %f56;
	ld.global.f32 	%f58, [%rd25];
	sub.f32 	%f59, %f2, %f58;
	mul.f32 	%f60, %f59, %f59;
	fma.rn.f32 	%f61, %f57, %f57, %f60;
	sqrt.rn.f32 	%f23, %f61;
	setp.geu.f32 	%p14, %f23, 0f42C80000;
	@%p14 bra 	$L__BB0_27;
	setp.neu.f32 	%p15, %f23, 0f00000000;
	@%p15 bra 	$L__BB0_26;
	add.f32 	%f63, %f63, 0f3F800000;
	bra.uni 	$L__BB0_27;
$L__BB0_26:
	cvt.f64.f32 	%fd17, %f23;
	rcp.rn.f64 	%fd18, %fd17;
	cvt.f64.f32 	%fd19, %f63;
	add.f64 	%fd20, %fd18, %fd19;
	cvt.rn.f32.f64 	%f63, %fd20;
$L__BB0_27:
	add.s64 	%rd25, %rd25, 4;
	add.s64 	%rd24, %rd24, 4;
	add.s32 	%r24, %r24, 1;
	setp.ne.s32 	%p16, %r24, 0;
	@%p16 bra 	$L__BB0_23;
$L__BB0_28:
	cvta.to.global.u64 	%rd19, %rd15;
	mul.wide.s32 	%rd20, %r1, 4;
	add.s64 	%rd21, %rd19, %rd20;
	st.global.f32 	[%rd21], %f63;
$L__BB0_29:
	ret;

}
	// .globl	_Z19calcular_carga_filaPfS_S_S_i
.visible .entry _Z19calcular_carga_filaPfS_S_S_i(
	.param .u64 .ptr .align 1 _Z19calcular_carga_filaPfS_S_S_i_param_0,
	.param .u64 .ptr .align 1 _Z19calcular_carga_filaPfS_S_S_i_param_1,
	.param .u64 .ptr .align 1 _Z19calcular_carga_filaPfS_S_S_i_param_2,
	.param .u64 .ptr .align 1 _Z19calcular_carga_filaPfS_S_S_i_param_3,
	.param .u32 _Z19calcular_carga_filaPfS_S_S_i_param_4
)
{
	.reg .pred 	%p<11>;
	.reg .b32 	%r<58>;
	.reg .b32 	%f<56>;
	.reg .b64 	%rd<11>;

	ld.param.u64 	%rd4, [_Z19calcular_carga_filaPfS_S_S_i_param_2];
	ld.param.u64 	%rd3, [_Z19calcular_carga_filaPfS_S_S_i_param_3];
	cvta.to.global.u64 	%rd1, %rd4;
	mov.u32 	%r6, %tid.x;
	mov.u32 	%r7, %ctaid.x;
	mov.u32 	%r8, %ntid.x;
	mad.lo.s32 	%r1, %r7, %r8, %r6;
	setp.gt.s32 	%p1, %r1, 8191;
	@%p1 bra 	$L__BB1_20;
	shl.b32 	%r57, %r1, 13;
	mul.wide.s32 	%rd5, %r57, 4;
	add.s64 	%rd6, %rd1, %rd5;
	ld.global.f32 	%f40, [%rd6];
	or.b32  	%r3, %r57, 8184;
$L__BB1_2:
	mul.wide.s32 	%rd7, %r57, 4;
	add.s64 	%rd2, %rd1, %rd7;
	ld.global.f32 	%f4, [%rd2];
	setp.geu.f32 	%p2, %f4, %f40;
	@%p2 bra 	$L__BB1_4;
	shr.s32 	%r9, %r57, 31;
	shr.u32 	%r10, %r9, 19;
	add.s32 	%r11, %r57, %r10;
	and.b32  	%r12, %r11, -8192;
	sub.s32 	%r13, %r57, %r12;
	cvt.rn.f32.s32 	%f41, %r13;
	mov.f32 	%f40, %f4;
$L__BB1_4:
	ld.global.f32 	%f8, [%rd2+4];
	setp.geu.f32 	%p3, %f8, %f40;
	@%p3 bra 	$L__BB1_6;
	add.s32 	%r14, %r57, 1;
	shr.s32 	%r15, %r14, 31;
	shr.u32 	%r16, %r15, 19;
	add.s32 	%r17, %r14, %r16;
	and.b32  	%r18, %r17, -8192;
	sub.s32 	%r19, %r14, %r18;
	cvt.rn.f32.s32 	%f41, %r19;
	mov.f32 	%f40, %f8;
$L__BB1_6:
	ld.global.f32 	%f12, [%rd2+8];
	setp.geu.f32 	%p4, %f12, %f40;
	@%p4 bra 	$L__BB1_8;
	add.s32 	%r20, %r57, 2;
	shr.s32 	%r21, %r20, 31;
	shr.u32 	%r22, %r21, 19;
	add.s32 	%r23, %r20, %r22;
	and.b32  	%r24, %r23, -8192;
	sub.s32 	%r25, %r20, %r24;
	cvt.rn.f32.s32 	%f41, %r25;
	mov.f32 	%f40, %f12;
$L__BB1_8:
	ld.global.f32 	%f16, [%rd2+12];
	setp.geu.f32 	%p5, %f16, %f40;
	@%p5 bra 	$L__BB1_10;
	add.s32 	%r26, %r57, 3;
	shr.s32 	%r27, %r26, 31;
	shr.u32 	%r28, %r27, 19;
	add.s32 	%r29, %r26, %r28;
	and.b32  	%r30, %r29, -8192;
	sub.s32 	%r31, %r26, %r30;
	cvt.rn.f32.s32 	%f41, %r31;
	mov.f32 	%f40, %f16;
$L__BB1_10:
	ld.global.f32 	%f20, [%rd2+16];
	setp.geu.f32 	%p6, %f20, %f40;
	@%p6 bra 	$L__BB1_12;
	add.s32 	%r32, %r57, 4;
	shr.s32 	%r33, %r32, 31;
	shr.u32 	%r34, %r33, 19;
	add.s32 	%r35, %r32, %r34;
	and.b32  	%r36, %r35, -8192;
	sub.s32 	%r37, %r32, %r36;
	cvt.rn.f32.s32 	%f41, %r37;
	mov.f32 	%f40, %f20;
$L__BB1_12:
	ld.global.f32 	%f24, [%rd2+20];
	setp.geu.f32 	%p7, %f24, %f40;
	@%p7 bra 	$L__BB1_14;
	add.s32 	%r38, %r57, 5;
	shr.s32 	%r39, %r38, 31;
	shr.u32 	%r40, %r39, 19;
	add.s32 	%r41, %r38, %r40;
	and.b32  	%r42, %r41, -8192;
	sub.s32 	%r43, %r38, %r42;
	cvt.rn.f32.s32 	%f41, %r43;
	mov.f32 	%f40, %f24;
$L__BB1_14:
	ld.global.f32 	%f28, [%rd2+24];
	setp.geu.f32 	%p8, %f28, %f40;
	@%p8 bra 	$L__BB1_16;
	add.s32 	%r44, %r57, 6;
	shr.s32 	%r45, %r44, 31;
	shr.u32 	%r46, %r45, 19;
	add.s32 	%r47, %r44, %r46;
	and.b32  	%r48, %r47, -8192;
	sub.s32 	%r49, %r44, %r48;
	cvt.rn.f32.s32 	%f41, %r49;
	mov.f32 	%f40, %f28;
$L__BB1_16:
	ld.global.f32 	%f32, [%rd2+28];
	setp.geu.f32 	%p9, %f32, %f40;
	@%p9 bra 	$L__BB1_18;
	add.s32 	%r50, %r57, 7;
	shr.s32 	%r51, %r50, 31;
	shr.u32 	%r52, %r51, 19;
	add.s32 	%r53, %r50, %r52;
	and.b32  	%r54, %r53, -8192;
	sub.s32 	%r55, %r50, %r54;
	cvt.rn.f32.s32 	%f41, %r55;
	mov.f32 	%f40, %f32;
$L__BB1_18:
	add.s32 	%r5, %r57, 8;
	setp.ne.s32 	%p10, %r57, %r3;
	mov.u32 	%r57, %r5;
	@%p10 bra 	$L__BB1_2;
	mul.lo.s32 	%r56, %r1, 3;
	cvta.to.global.u64 	%rd8, %rd3;
	mul.wide.s32 	%rd9, %r56, 4;
	add.s64 	%rd10, %rd8, %rd9;
	st.global.f32 	[%rd10], %f40;
	st.global.f32 	[%rd10+4], %f41;
	cvt.rn.f32.s32 	%f37, %r1;
	st.global.f32 	[%rd10+8], %f37;
$L__BB1_20:
	ret;

}
	// .globl	_Z14posicionar_ionPfS_S_i
.visible .entry _Z14posicionar_ionPfS_S_i(
	.param .u64 .ptr .align 1 _Z14posicionar_ionPfS_S_i_param_0,
	.param .u64 .ptr .align 1 _Z14posicionar_ionPfS_S_i_param_1,
	.param .u64 .ptr .align 1 _Z14posicionar_ionPfS_S_i_param_2,
	.param .u32 _Z14posicionar_ionPfS_S_i_param_3
)
{
	.reg .pred 	%p<11>;
	.reg .b32 	%r<10>;
	.reg .b32 	%f<82>;
	.reg .b64 	%rd<14>;

	ld.param.u64 	%rd4, [_Z14posicionar_ionPfS_S_i_param_0];
	ld.param.u64 	%rd5, [_Z14posicionar_ionPfS_S_i_param_1];
	ld.param.u64 	%rd6, [_Z14posicionar_ionPfS_S_i_param_2];
	ld.param.u32 	%r3, [_Z14posicionar_ionPfS_S_i_param_3];
	mov.u32 	%r4, %tid.x;
	mov.u32 	%r5, %ctaid.x;
	mov.u32 	%r6, %ntid.x;
	mad.lo.s32 	%r7, %r5, %r6, %r4;
	setp.gt.s32 	%p1, %r7, 0;
	@%p1 bra 	$L__BB2_20;
	cvta.to.global.u64 	%rd7, %rd6;
	ld.global.f32 	%f58, [%rd7];
	ld.global.f32 	%f59, [%rd7+4];
	ld.global.f32 	%f60, [%rd7+8];
	add.s64 	%rd13, %rd7, 48;
	mov.b32 	%r9, 0;
$L__BB2_2:
	ld.global.f32 	%f7, [%rd13+-48];
	setp.geu.f32 	%p2, %f7, %f58;
	@%p2 bra 	$L__BB2_4;
	ld.global.f32 	%f59, [%rd13+-44];
	ld.global.f32 	%f60, [%rd13+-40];
	mov.f32 	%f58, %f7;
$L__BB2_4:
	ld.global.f32 	%f13, [%rd13+-36];
	setp.geu.f32 	%p3, %f13, %f58;
	@%p3 bra 	$L__BB2_6;
	ld.global.f32 	%f59, [%rd13+-32];
	ld.global.f32 	%f60, [%rd13+-28];
	mov.f32 	%f58, %f13;
$L__BB2_6:
	ld.global.f32 	%f19, [%rd13+-24];
	setp.geu.f32 	%p4, %f19, %f58;
	@%p4 bra 	$L__BB2_8;
	ld.global.f32 	%f59, [%rd13+-20];
	ld.global.f32 	%f60, [%rd13+-16];
	mov.f32 	%f58, %f19;
$L__BB2_8:
	ld.global.f32 	%f25, [%rd13+-12];
	setp.geu.f32 	%p5, %f25, %f58;
	@%p5 bra 	$L__BB2_10;
	ld.global.f32 	%f59, [%rd13+-8];
	ld.global.f32 	%f60, [%rd13+-4];
	mov.f32 	%f58, %f25;
$L__BB2_10:
	ld.global.f32 	%f31, [%rd13];
	setp.geu.f32 	%p6, %f31, %f58;
	@%p6 bra 	$L__BB2_12;
	ld.global.f32 	%f59, [%rd13+4];
	ld.global.f32 	%f60, [%rd13+8];
	mov.f32 	%f58, %f31;
$L__BB2_12:
	ld.global.f32 	%f37, [%rd13+12];
	setp.geu.f32 	%p7, %f37, %f58;
	@%p7 bra 	$L__BB2_14;
	ld.global.f32 	%f59, [%rd13+16];
	ld.global.f32 	%f60, [%rd13+20];
	mov.f32 	%f58, %f37;
$L__BB2_14:
	ld.global.f32 	%f43, [%rd13+24];
	setp.geu.f32 	%p8, %f43, %f58;
	@%p8 bra 	$L__BB2_16;
	ld.global.f32 	%f59, [%rd13+28];
	ld.global.f32 	%f60, [%rd13+32];
	mov.f32 	%f58, %f43;
$L__BB2_16:
	ld.global.f32 	%f49, [%rd13+36];
	setp.geu.f32 	%p9, %f49, %f58;
	@%p9 bra 	$L__BB2_18;
	ld.global.f32 	%f59, [%rd13+40];
	ld.global.f32 	%f60, [%rd13+44];
	mov.f32 	%f58, %f49;
$L__BB2_18:
	add.s32 	%r2, %r9, 24;
	add.s64 	%rd13, %rd13, 96;
	setp.lt.u32 	%p10, %r9, 24552;
	mov.u32 	%r9, %r2;
	@%p10 bra 	$L__BB2_2;
	cvta.to.global.u64 	%rd8, %rd4;
	mul.wide.s32 	%rd9, %r3, 4;
	add.s64 	%rd10, %rd8, %rd9;
	st.global.f32 	[%rd10], %f59;
	cvta.to.global.u64 	%rd11, %rd5;
	add.s64 	%rd12, %rd11, %rd9;
	st.global.f32 	[%rd12], %f60;
$L__BB2_20:
	ret;

}


// ===== COMPILED SASS (sm_100) =====

	.target	sm_100

	.elftype	@"ET_EXEC"


//--------------------- .note.nv.tkinfo           --------------------------
	.section	.note.nv.tkinfo,"",@"SHT_NOTE"
	.sectionflags	@"SHF_NOTE_NV_TKINFO"
	.tkinfo
        /*0018*/ 	.word	0x00000002
        /*0030*/ 	.string	""
        /*0030*/ 	.string	"ptxas"
        /*0030*/ 	.string	"Cuda compilation tools, release 13.0, V13.0.88"
        /*0030*/ 	.string	"Build cuda_13.0.r13.0/compiler.36424714_0"
        /*0030*/ 	.string	"-arch sm_100 -m 64 "



//--------------------- .note.nv.cuinfo           --------------------------
	.section	.note.nv.cuinfo,"",@"SHT_NOTE"
	.sectionflags	@"SHF_NOTE_NV_CUINFO"
        /*0018*/ 	.short	0x0002
        /*001a*/ 	.short	0x0064
        /*001c*/ 	.short	0x0082
	.zero		2


//--------------------- .nv.info                  --------------------------
	.section	.nv.info,"",@"SHT_CUDA_INFO"
	.align	4


	//----- nvinfo : EIATTR_REGCOUNT
	.align		4
        /*0000*/ 	.byte	0x04, 0x2f
        /*0002*/ 	.short	(.L_1 - .L_0)
	.align		4
.L_0:
        /*0004*/ 	.word	index@(_Z14calcular_cargaPfS_S_i)
        /*0008*/ 	.word	0x00000014


	//----- nvinfo : EIATTR_FRAME_SIZE
	.align		4
.L_1:
        /*000c*/ 	.byte	0x04, 0x11
        /*000e*/ 	.short	(.L_3 - .L_2)
	.align		4
.L_2:
        /*0010*/ 	.word	index@($__internal_1_$__cuda_sm20_sqrt_rn_f32_slowpath)
        /*0014*/ 	.word	0x00000000


	//----- nvinfo : EIATTR_FRAME_SIZE
	.align		4
.L_3:
        /*0018*/ 	.byte	0x04, 0x11
        /*001a*/ 	.short	(.L_5 - .L_4)
	.align		4
.L_4:
        /*001c*/ 	.word	index@($__internal_0_$__cuda_sm20_dblrcp_rn_slowpath_v3)
        /*0020*/ 	.word	0x00000000


	//----- nvinfo : EIATTR_FRAME_SIZE
	.align		4
.L_5:
        /*0024*/ 	.byte	0x04, 0x11
        /*0026*/ 	.short	(.L_7 - .L_6)
	.align		4
.L_6:
        /*0028*/ 	.word	index@(_Z14calcular_cargaPfS_S_i)
        /*002c*/ 	.word	0x00000000


	//----- nvinfo : EIATTR_REGCOUNT
	.align		4
.L_7:
        /*0030*/ 	.byte	0x04, 0x2f
        /*0032*/ 	.short	(.L_9 - .L_8)
	.align		4
.L_8:
        /*0034*/ 	.word	index@(_Z19calcular_carga_filaPfS_S_S_i)
        /*0038*/ 	.word	0x0000001b


	//----- nvinfo : EIATTR_FRAME_SIZE
	.align		4
.L_9:
        /*003c*/ 	.byte	0x04, 0x11
        /*003e*/ 	.short	(.L_11 - .L_10)
	.align		4
.L_10:
        /*0040*/ 	.word	index@(_Z19calcular_carga_filaPfS_S_S_i)
        /*0044*/ 	.word	0x00000000


	//----- nvinfo : EIATTR_REGCOUNT
	.align		4
.L_11:
        /*0048*/ 	.byte	0x04, 0x2f
        /*004a*/ 	.short	(.L_13 - .L_12)
	.align		4
.L_12:
        /*004c*/ 	.word	index@(_Z14posicionar_ionPfS_S_i)
        /*0050*/ 	.word	0x0000000e


	//----- nvinfo : EIATTR_FRAME_SIZE
	.align		4
.L_13:
        /*0054*/ 	.byte	0x04, 0x11
        /*0056*/ 	.short	(.L_15 - .L_14)
	.align		4
.L_14:
        /*0058*/ 	.word	index@(_Z14posicionar_ionPfS_S_i)
        /*005c*/ 	.word	0x00000000


	//----- nvinfo : EIATTR_MIN_STACK_SIZE
	.align		4
.L_15:
        /*0060*/ 	.byte	0x04, 0x12
        /*0062*/ 	.short	(.L_17 - .L_16)
	.align		4
.L_16:
        /*0064*/ 	.word	index@(_Z14posicionar_ionPfS_S_i)
        /*0068*/ 	.word	0x00000000


	//----- nvinfo : EIATTR_MIN_STACK_SIZE
	.align		4
.L_17:
        /*006c*/ 	.byte	0x04, 0x12
        /*006e*/ 	.short	(.L_19 - .L_18)
	.align		4
.L_18:
        /*0070*/ 	.word	index@(_Z19calcular_carga_filaPfS_S_S_i)
        /*0074*/ 	.word	0x00000000


	//----- nvinfo : EIATTR_MIN_STACK_SIZE
	.align		4
.L_19:
        /*0078*/ 	.byte	0x04, 0x12
        /*007a*/ 	.short	(.L_21 - .L_20)
	.align		4
.L_20:
        /*007c*/ 	.word	index@(_Z14calcular_cargaPfS_S_i)
        /*0080*/ 	.word	0x00000000
.L_21:


//--------------------- .nv.compat                --------------------------
	.section	.nv.compat,"",@"SHT_CUDA_COMPAT_INFO"
	.align	4
        /*0000*/ 	.byte	0x02, 0x09, 0x00, 0x00, 0x02, 0x02, 0x01, 0x00, 0x02, 0x05, 0x05, 0x00, 0x03, 0x07, 0x01, 0x01
        /*0010*/ 	.byte	0x02, 0x03, 0x00, 0x00, 0x02, 0x06, 0x01, 0x00, 0x04, 0x0b, 0x08, 0x00, 0x01, 0x00, 0x00, 0x00
        /*0020*/ 	.byte	0x00, 0x00, 0x00, 0x00


//--------------------- .nv.info._Z14posicionar_ionPfS_S_i --------------------------
	.section	.nv.info._Z14posicionar_ionPfS_S_i,"",@"SHT_CUDA_INFO"
	.sectionflags	@""
	.align	4


	//----- nvinfo : EIATTR_CUDA_API_VERSION
	.align		4
        /*0000*/ 	.byte	0x04, 0x37
        /*0002*/ 	.short	(.L_23 - .L_22)
.L_22:
        /*0004*/ 	.word	0x00000082


	//----- nvinfo : EIATTR_KPARAM_INFO
	.align		4
.L_23:
        /*0008*/ 	.byte	0x04, 0x17
        /*000a*/ 	.short	(.L_25 - .L_24)
.L_24:
        /*000c*/ 	.word	0x00000000
        /*0010*/ 	.short	0x0003
        /*0012*/ 	.short	0x0018
        /*0014*/ 	.byte	0x00, 0xf0, 0x11, 0x00


	//----- nvinfo : EIATTR_KPARAM_INFO
	.align		4
.L_25:
        /*0018*/ 	.byte	0x04, 0x17
        /*001a*/ 	.short	(.L_27 - .L_26)
.L_26:
        /*001c*/ 	.word	0x00000000
        /*0020*/ 	.short	0x0002
        /*0022*/ 	.short	0x0010
        /*0024*/ 	.byte	0x00, 0xf5, 0x21, 0x00


	//----- nvinfo : EIATTR_KPARAM_INFO
	.align		4
.L_27:
        /*0028*/ 	.byte	0x04, 0x17
        /*002a*/ 	.short	(.L_29 - .L_28)
.L_28:
        /*002c*/ 	.word	0x00000000
        /*0030*/ 	.short	0x0001
        /*0032*/ 	.short	0x0008
        /*0034*/ 	.byte	0x00, 0xf5, 0x21, 0x00


	//----- nvinfo : EIATTR_KPARAM_INFO
	.align		4
.L_29:
        /*0038*/ 	.byte	0x04, 0x17
        /*003a*/ 	.short	(.L_31 - .L_30)
.L_30:
        /*003c*/ 	.word	0x00000000
        /*0040*/ 	.short	0x0000
        /*0042*/ 	.short	0x0000
        /*0044*/ 	.byte	0x00, 0xf5, 0x21, 0x00


	//----- nvinfo : EIATTR_SPARSE_MMA_MASK
	.align		4
.L_31:
        /*0048*/ 	.byte	0x03, 0x50
        /*004a*/ 	.short	0x0000


	//----- nvinfo : EIATTR_MAXREG_COUNT
	.align		4
        /*004c*/ 	.byte	0x03, 0x1b
        /*004e*/ 	.short	0x00ff


	//----- nvinfo : EIATTR_MERCURY_ISA_VERSION
	.align		4
        /*0050*/ 	.byte	0x03, 0x5f
        /*0052*/ 	.short	0x0101


	//----- nvinfo : EIATTR_VRC_CTA_INIT_COUNT
	.align		4
        /*0054*/ 	.byte	0x02, 0x4a
	.zero		1
	.zero		1


	//----- nvinfo : EIATTR_EXIT_INSTR_OFFSETS
	.align		4
        /*0058*/ 	.byte	0x04, 0x1c
        /*005a*/ 	.short	(.L_33 - .L_32)


	//   ....[0]....
.L_32:
        /*005c*/ 	.word	0x00000060


	//   ....[1]....
        /*0060*/ 	.word	0x00000490


	//----- nvinfo : EIATTR_CBANK_PARAM_SIZE
	.align		4
.L_33:
        /*0064*/ 	.byte	0x03, 0x19
        /*0066*/ 	.short	0x001c


	//----- nvinfo : EIATTR_PARAM_CBANK
	.align		4
        /*0068*/ 	.byte	0x04, 0x0a
        /*006a*/ 	.short	(.L_35 - .L_34)
	.align		4
.L_34:
        /*006c*/ 	.word	index@(.nv.constant0._Z14posicionar_ionPfS_S_i)
        /*0070*/ 	.short	0x0380
        /*0072*/ 	.short	0x001c


	//----- nvinfo : EIATTR_SW_WAR
	.align		4
.L_35:
        /*0074*/ 	.byte	0x04, 0x36
        /*0076*/ 	.short	(.L_37 - .L_36)
.L_36:
        /*0078*/ 	.word	0x00000008
.L_37:


//--------------------- .nv.info._Z19calcular_carga_filaPfS_S_S_i --------------------------
	.section	.nv.info._Z19calcular_carga_filaPfS_S_S_i,"",@"SHT_CUDA_INFO"
	.sectionflags	@""
	.align	4


	//----- nvinfo : EIATTR_CUDA_API_VERSION
	.align		4
        /*0000*/ 	.byte	0x04, 0x37
        /*0002*/ 	.short	(.L_39 - .L_38)
.L_38:
        /*0004*/ 	.word	0x00000082


	//----- nvinfo : EIATTR_KPARAM_INFO
	.align		4
.L_39:
        /*0008*/ 	.byte	0x04, 0x17
        /*000a*/ 	.short	(.L_41 - .L_40)
.L_40:
        /*000c*/ 	.word	0x00000000
        /*0010*/ 	.short	0x0004
        /*0012*/ 	.short	0x0020
        /*0014*/ 	.byte	0x00, 0xf0, 0x11, 0x00


	//----- nvinfo : EIATTR_KPARAM_INFO
	.align		4
.L_41:
        /*0018*/ 	.byte	0x04, 0x17
        /*001a*/ 	.short	(.L_43 - .L_42)
.L_42:
        /*001c*/ 	.word	0x00000000
        /*0020*/ 	.short	0x0003
        /*0022*/ 	.short	0x0018
        /*0024*/ 	.byte	0x00, 0xf5, 0x21, 0x00


	//----- nvinfo : EIATTR_KPARAM_INFO
	.align		4
.L_43:
        /*0028*/ 	.byte	0x04, 0x17
        /*002a*/ 	.short	(.L_45 - .L_44)
.L_44:
        /*002c*/ 	.word	0x00000000
        /*0030*/ 	.short	0x0002
        /*0032*/ 	.short	0x0010
        /*0034*/ 	.byte	0x00, 0xf5, 0x21, 0x00


	//----- nvinfo : EIATTR_KPARAM_INFO
	.align		4
.L_45:
        /*0038*/ 	.byte	0x04, 0x17
        /*003a*/ 	.short	(.L_47 - .L_46)
.L_46:
        /*003c*/ 	.word	0x00000000
        /*0040*/ 	.short	0x0001
        /*0042*/ 	.short	0x0008
        /*0044*/ 	.byte	0x00, 0xf5, 0x21, 0x00


	//----- nvinfo : EIATTR_KPARAM_INFO
	.align		4
.L_47:
        /*0048*/ 	.byte	0x04, 0x17
        /*004a*/ 	.short	(.L_49 - .L_48)
.L_48:
        /*004c*/ 	.word	0x00000000
        /*0050*/ 	.short	0x0000
        /*0052*/ 	.short	0x0000
        /*0054*/ 	.byte	0x00, 0xf5, 0x21, 0x00


	//----- nvinfo : EIATTR_SPARSE_MMA_MASK
	.align		4
.L_49:
        /*0058*/ 	.byte	0x03, 0x50
        /*005a*/ 	.short	0x0000


	//----- nvinfo : EIATTR_MAXREG_COUNT
	.align		4
        /*005c*/ 	.byte	0x03, 0x1b
        /*005e*/ 	.short	0x00ff


	//----- nvinfo : EIATTR_MERCURY_ISA_VERSION
	.align		4
        /*0060*/ 	.byte	0x03, 0x5f
        /*0062*/ 	.short	0x0101


	//----- nvinfo : EIATTR_VRC_CTA_INIT_COUNT
	.align		4
        /*0064*/ 	.byte	0x02, 0x4a
	.zero		1
	.zero		1


	//----- nvinfo : EIATTR_EXIT_INSTR_OFFSETS
	.align		4
        /*0068*/ 	.byte	0x04, 0x1c
        /*006a*/ 	.short	(.L_51 - .L_50)


	//   ....[0]....
.L_50:
        /*006c*/ 	.word	0x00000060


	//   ....[1]....
        /*0070*/ 	.word	0x00000620


	//----- nvinfo : EIATTR_CRS_STACK_SIZE
	.align		4
.L_51:
        /*0074*/ 	.byte	0x04, 0x1e
        /*0076*/ 	.short	(.L_53 - .L_52)
.L_52:
        /*0078*/ 	.word	0x00000000


	//----- nvinfo : EIATTR_CBANK_PARAM_SIZE
	.align		4
.L_53:
        /*007c*/ 	.byte	0x03, 0x19
        /*007e*/ 	.short	0x0024


	//----- nvinfo : EIATTR_PARAM_CBANK
	.align		4
        /*0080*/ 	.byte	0x04, 0x0a
        /*0082*/ 	.short	(.L_55 - .L_54)
	.align		4
.L_54:
        /*0084*/ 	.word	index@(.nv.constant0._Z19calcular_carga_filaPfS_S_S_i)
        /*0088*/ 	.short	0x0380
        /*008a*/ 	.short	0x0024


	//----- nvinfo : EIATTR_SW_WAR
	.align		4
.L_55:
        /*008c*/ 	.byte	0x04, 0x36
        /*008e*/ 	.short	(.L_57 - .L_56)
.L_56:
        /*0090*/ 	.word	0x00000008
.L_57:


//--------------------- .nv.info._Z14calcular_cargaPfS_S_i --------------------------
	.section	.nv.info._Z14calcular_cargaPfS_S_i,"",@"SHT_CUDA_INFO"
	.sectionflags	@""
	.align	4


	//----- nvinfo : EIATTR_CUDA_API_VERSION
	.align		4
        /*0000*/ 	.byte	0x04, 0x37
        /*0002*/ 	.short	(.L_59 - .L_58)
.L_58:
        /*0004*/ 	.word	0x00000082


	//----- nvinfo : EIATTR_KPARAM_INFO
	.align		4
.L_59:
        /*0008*/ 	.byte	0x04, 0x17
        /*000a*/ 	.short	(.L_61 - .L_60)
.L_60:
        /*000c*/ 	.word	0x00000000
        /*0010*/ 	.short	0x0003
        /*0012*/ 	.short	0x0018
        /*0014*/ 	.byte	0x00, 0xf0, 0x11, 0x00


	//----- nvinfo : EIATTR_KPARAM_INFO
	.align		4
.L_61:
        /*0018*/ 	.byte	0x04, 0x17
        /*001a*/ 	.short	(.L_63 - .L_62)
.L_62:
        /*001c*/ 	.word	0x00000000
        /*0020*/ 	.short	0x0002
        /*0022*/ 	.short	0x0010
        /*0024*/ 	.byte	0x00, 0xf5, 0x21, 0x00


	//----- nvinfo : EIATTR_KPARAM_INFO
	.align		4
.L_63:
        /*0028*/ 	.byte	0x04, 0x17
        /*002a*/ 	.short	(.L_65 - .L_64)
.L_64:
        /*002c*/ 	.word	0x00000000
        /*0030*/ 	.short	0x0001
        /*0032*/ 	.short	0x0008
        /*0034*/ 	.byte	0x00, 0xf5, 0x21, 0x00


	//----- nvinfo : EIATTR_KPARAM_INFO
	.align		4
.L_65:
        /*0038*/ 	.byte	0x04, 0x17
        /*003a*/ 	.short	(.L_67 - .L_66)
.L_66:
        /*003c*/ 	.word	0x00000000
        /*0040*/ 	.short	0x0000
        /*0042*/ 	.short	0x0000
        /*0044*/ 	.byte	0x00, 0xf5, 0x21, 0x00


	//----- nvinfo : EIATTR_SPARSE_MMA_MASK
	.align		4
.L_67:
        /*0048*/ 	.byte	0x03, 0x50
        /*004a*/ 	.short	0x0000


	//----- nvinfo : EIATTR_MAXREG_COUNT
	.align		4
        /*004c*/ 	.byte	0x03, 0x1b
        /*004e*/ 	.short	0x00ff


	//----- nvinfo : EIATTR_MERCURY_ISA_VERSION
	.align		4
        /*0050*/ 	.byte	0x03, 0x5f
        /*0052*/ 	.short	0x0101


	//----- nvinfo : EIATTR_VRC_CTA_INIT_COUNT
	.align		4
        /*0054*/ 	.byte	0x02, 0x4a
	.zero		1
	.zero		1


	//----- nvinfo : EIATTR_EXIT_INSTR_OFFSETS
	.align		4
        /*0058*/ 	.byte	0x04, 0x1c
        /*005a*/ 	.short	(.L_69 - .L_68)


	//   ....[0]....
.L_68:
        /*005c*/ 	.word	0x00000060


	//   ....[1]....
        /*0060*/ 	.word	0x000012e0


	//----- nvinfo : EIATTR_CRS_STACK_SIZE
	.align		4
.L_69:
        /*0064*/ 	.byte	0x04, 0x1e
        /*0066*/ 	.short	(.L_71 - .L_70)
.L_70:
        /*0068*/ 	.word	0x00000000


	//----- nvinfo : EIATTR_CBANK_PARAM_SIZE
	.align		4
.L_71:
        /*006c*/ 	.byte	0x03, 0x19
        /*006e*/ 	.short	0x001c


	//----- nvinfo : EIATTR_PARAM_CBANK
	.align		4
        /*0070*/ 	.byte	0x04, 0x0a
        /*0072*/ 	.short	(.L_73 - .L_72)
	.align		4
.L_72:
        /*0074*/ 	.word	index@(.nv.constant0._Z14calcular_cargaPfS_S_i)
        /*0078*/ 	.short	0x0380
        /*007a*/ 	.short	0x001c


	//----- nvinfo : EIATTR_SW_WAR
	.align		4
.L_73:
        /*007c*/ 	.byte	0x04, 0x36
        /*007e*/ 	.short	(.L_75 - .L_74)
.L_74:
        /*0080*/ 	.word	0x00000008
.L_75:


//--------------------- .nv.callgraph             --------------------------
	.section	.nv.callgraph,"",@"SHT_CUDA_CALLGRAPH"
	.align	4
	.sectionentsize	8
	.align		4
        /*0000*/ 	.word	0x00000000
	.align		4
        /*0004*/ 	.word	0xffffffff
	.align		4
        /*0008*/ 	.word	0x00000000
	.align		4
        /*000c*/ 	.word	0xfffffffe
	.align		4
        /*0010*/ 	.word	0x00000000
	.align		4
        /*0014*/ 	.word	0xfffffffd
	.align		4
        /*0018*/ 	.word	0x00000000
	.align		4
        /*001c*/ 	.word	0xfffffffc


//--------------------- .text._Z14posicionar_ionPfS_S_i --------------------------
	.section	.text._Z14posicionar_ionPfS_S_i,"ax",@progbits
	.align	128
        .global         _Z14posicionar_ionPfS_S_i
        .type           _Z14posicionar_ionPfS_S_i,@function
        .size           _Z14posicionar_ionPfS_S_i,(.L_x_53 - _Z14posicionar_ionPfS_S_i)
        .other          _Z14posicionar_ionPfS_S_i,@"STO_CUDA_ENTRY STV_DEFAULT"
_Z14posicionar_ionPfS_S_i:
.text._Z14posicionar_ionPfS_S_i:
[----:B------:R-:W-:Y:S01]  /*0000*/  LDC R1, c[0x0][0x37c] ;  /* 0x0000df00ff017b82 */ /* 0x000fe20000000800 */
[----:B------:R-:W0:Y:S07]  /*0010*/  S2R R0, SR_TID.X ;  /* 0x0000000000007919 */ /* 0x000e2e0000002100 */
[----:B------:R-:W0:Y:S08]  /*0020*/  S2UR UR4, SR_CTAID.X ;  /* 0x00000000000479c3 */ /* 0x000e300000002500 */
[----:B------:R-:W0:Y:S02]  /*0030*/  LDC R3, c[0x0][0x360] ;  /* 0x0000d800ff037b82 */ /* 0x000e240000000800 */
[----:B0-----:R-:W-:-:S05]  /*0040*/  IMAD R0, R3, UR4, R0 ;  /* 0x0000000403007c24 */ /* 0x001fca000f8e0200 */
[----:B------:R-:W-:-:S13]  /*0050*/  ISETP.GT.AND P0, PT, R0, RZ, PT ;  /* 0x000000ff0000720c */ /* 0x000fda0003f04270 */
[----:B------:R-:W-:Y:S05]  /*0060*/  @P0 EXIT ;  /* 0x000000000000094d */ /* 0x000fea0003800000 */
[----:B------:R-:W0:Y:S01]  /*0070*/  LDC.64 R2, c[0x0][0x390] ;  /* 0x0000e400ff027b82 */ /* 0x000e220000000a00 */
[----:B------:R-:W0:Y:S01]  /*0080*/  LDCU.64 UR6, c[0x0][0x358] ;  /* 0x00006b00ff0677ac */ /* 0x000e220008000a00 */
[----:B------:R-:W1:Y:S01]  /*0090*/  LDCU.64 UR4, c[0x0][0x390] ;  /* 0x00007200ff0477ac */ /* 0x000e620008000a00 */
[----:B0-----:R0:W5:Y:S04]  /*00a0*/  LDG.E R0, desc[UR6][R2.64] ;  /* 0x0000000602007981 */ /* 0x001168000c1e1900 */
[----:B------:R0:W5:Y:S04]  /*00b0*/  LDG.E R7, desc[UR6][R2.64+0x4] ;  /* 0x0000040602077981 */ /* 0x000168000c1e1900 */
[----:B------:R0:W5:Y:S01]  /*00c0*/  LDG.E R9, desc[UR6][R2.64+0x8] ;  /* 0x0000080602097981 */ /* 0x000162000c1e1900 */
[----:B-1----:R-:W-:-:S04]  /*00d0*/  UIADD3 UR4, UP0, UPT, UR4, 0x30, URZ ;  /* 0x0000003004047890 */ /* 0x002fc8000ff1e0ff */
[----:B------:R-:W-:Y:S02]  /*00e0*/  UIADD3.X UR5, UPT, UPT, URZ, UR5, URZ, UP0, !UPT ;  /* 0x00000005ff057290 */ /* 0x000fe400087fe4ff */
[----:B------:R-:W-:Y:S01]  /*00f0*/  IMAD.U32 R4, RZ, RZ, UR4 ;  /* 0x00000004ff047e24 */ /* 0x000fe2000f8e00ff */
[----:B------:R-:W-:-:S03]  /*0100*/  UMOV UR4, URZ ;  /* 0x000000ff00047c82 */ /* 0x000fc60008000000 */
[----:B0-----:R-:W-:-:S07]  /*0110*/  IMAD.U32 R5, RZ, RZ, UR5 ;  /* 0x00000005ff057e24 */ /* 0x001fce000f8e00ff */
.L_x_0:
[----:B0-----:R-:W-:Y:S01]  /*0120*/  IMAD.MOV.U32 R2, RZ, RZ, R4 ;  /* 0x000000ffff027224 */ /* 0x001fe200078e0004 */
[----:B------:R-:W-:-:S05]  /*0130*/  MOV R3, R5 ;  /* 0x0000000500037202 */ /* 0x000fca0000000f00 */
[----:B------:R-:W2:Y:S04]  /*0140*/  LDG.E R5, desc[UR6][R2.64+-0x30] ;  /* 0xffffd00602057981 */ /* 0x000ea8000c1e1900 */
[----:B------:R-:W3:Y:S01]  /*0150*/  LDG.E R11, desc[UR6][R2.64+-0x24] ;  /* 0xffffdc06020b7981 */ /* 0x000ee2000c1e1900 */
[----:B--2--5:R-:W-:-:S13]  /*0160*/  FSETP.GEU.AND P0, PT, R5, R0, PT ;  /* 0x000000000500720b */ /* 0x024fda0003f0e000 */
[----:B------:R0:W2:Y:S04]  /*0170*/  @!P0 LDG.E R7, desc[UR6][R2.64+-0x2c] ;  /* 0xffffd40602078981 */ /* 0x0000a8000c1e1900 */
[----:B------:R0:W4:Y:S01]  /*0180*/  @!P0 LDG.E R9, desc[UR6][R2.64+-0x28] ;  /* 0xffffd80602098981 */ /* 0x000122000c1e1900 */
[----:B------:R-:W-:-:S03]  /*0190*/  @!P0 IMAD.MOV.U32 R0, RZ, RZ, R5 ;  /* 0x000000ffff008224 */ /* 0x000fc600078e0005 */
[----:B------:R-:W4:Y:S02]  /*01a0*/  LDG.E R5, desc[UR6][R2.64+-0x18] ;  /* 0xffffe80602057981 */ /* 0x000f24000c1e1900 */
[----:B---3--:R-:W-:-:S13]  /*01b0*/  FSETP.GEU.AND P0, PT, R11, R0, PT ;  /* 0x000000000b00720b */ /* 0x008fda0003f0e000 */
[----:B--2---:R0:W2:Y:S04]  /*01c0*/  @!P0 LDG.E R7, desc[UR6][R2.64+-0x20] ;  /* 0xffffe00602078981 */ /* 0x0040a8000c1e1900 */
[----:B----4-:R0:W3:Y:S01]  /*01d0*/  @!P0 LDG.E R9, desc[UR6][R2.64+-0x1c] ;  /* 0xffffe40602098981 */ /* 0x0100e2000c1e1900 */
[----:B------:R-:W-:-:S03]  /*01e0*/  @!P0 IMAD.MOV.U32 R0, RZ, RZ, R11 ;  /* 0x000000ffff008224 */ /* 0x000fc600078e000b */
[----:B------:R-:W4:Y:S02]  /*01f0*/  LDG.E R11, desc[UR6][R2.64+-0xc] ;  /* 0xfffff406020b7981 */ /* 0x000f24000c1e1900 */
[----:B------:R-:W-:-:S13]  /*0200*/  FSETP.GEU.AND P0, PT, R5, R0, PT ;  /* 0x000000000500720b */ /* 0x000fda0003f0e000 */
[----:B--2---:R0:W2:Y:S04]  /*0210*/  @!P0 LDG.E R7, desc[UR6][R2.64+-0x14] ;  /* 0xffffec0602078981 */ /* 0x0040a8000c1e1900 */
[----:B---3--:R0:W3:Y:S01]  /*0220*/  @!P0 LDG.E R9, desc[UR6][R2.64+-0x10] ;  /* 0xfffff00602098981 */ /* 0x0080e2000c1e1900 */
[----:B------:R-:W-:-:S03]  /*0230*/  @!P0 MOV R0, R5 ;  /* 0x0000000500008202 */ /* 0x000fc60000000f00 */
[----:B------:R-:W3:Y:S01]  /*0240*/  LDG.E R5, desc[UR6][R2.64] ;  /* 0x0000000602057981 */ /* 0x000ee2000c1e1900 */
[----:B----4-:R-:W-:-:S13]  /*0250*/  FSETP.GEU.AND P0, PT, R11, R0, PT ;  /* 0x000000000b00720b */ /* 0x010fda0003f0e000 */
[----:B--2---:R0:W2:Y:S04]  /*0260*/  @!P0 LDG.E R7, desc[UR6][R2.64+-0x8] ;  /* 0xfffff80602078981 */ /* 0x0040a8000c1e1900 */
[----:B---3--:R0:W3:Y:S01]  /*0270*/  @!P0 LDG.E R9, desc[UR6][R2.64+-0x4] ;  /* 0xfffffc0602098981 */ /* 0x0080e2000c1e1900 */
[----:B------:R-:W-:-:S03]  /*0280*/  @!P0 IMAD.MOV.U32 R0, RZ, RZ, R11 ;  /* 0x000000ffff008224 */ /* 0x000fc600078e000b */
[----:B------:R-:W4:Y:S02]  /*0290*/  LDG.E R11, desc[UR6][R2.64+0xc] ;  /* 0x00000c06020b7981 */ /* 0x000f24000c1e1900 */
[----:B------:R-:W-:-:S13]  /*02a0*/  FSETP.GEU.AND P0, PT, R5, R0, PT ;  /* 0x000000000500720b */ /* 0x000fda0003f0e000 */
[----:B--2---:R0:W2:Y:S04]  /*02b0*/  @!P0 LDG.E R7, desc[UR6][R2.64+0x4] ;  /* 0x0000040602078981 */ /* 0x0040a8000c1e1900 */
[----:B---3--:R0:W3:Y:S01]  /*02c0*/  @!P0 LDG.E R9, desc[UR6][R2.64+0x8] ;  /* 0x0000080602098981 */ /* 0x0080e2000c1e1900 */
[----:B------:R-:W-:-:S03]  /*02d0*/  @!P0 IMAD.MOV.U32 R0, RZ, RZ, R5 ;  /* 0x000000ffff008224 */ /* 0x000fc600078e0005 */
[----:B------:R-:W3:Y:S02]  /*02e0*/  LDG.E R5, desc[UR6][R2.64+0x18] ;  /* 0x0000180602057981 */ /* 0x000ee4000c1e1900 */
[----:B----4-:R-:W-:-:S13]  /*02f0*/  FSETP.GEU.AND P0, PT, R11, R0, PT ;  /* 0x000000000b00720b */ /* 0x010fda0003f0e000 */
[----:B--2---:R0:W2:Y:S04]  /*0300*/  @!P0 LDG.E R7, desc[UR6][R2.64+0x10] ;  /* 0x0000100602078981 */ /* 0x0040a8000c1e1900 */
[----:B---3--:R0:W3:Y:S01]  /*0310*/  @!P0 LDG.E R9, desc[UR6][R2.64+0x14] ;  /* 0x0000140602098981 */ /* 0x0080e2000c1e1900 */
[----:B------:R-:W-:-:S03]  /*0320*/  @!P0 MOV R0, R11 ;  /* 0x0000000b00008202 */ /* 0x000fc60000000f00 */
[----:B------:R-:W4:Y:S01]  /*0330*/  LDG.E R11, desc[UR6][R2.64+0x24] ;  /* 0x00002406020b7981 */ /* 0x000f22000c1e1900 */
[----:B------:R-:W-:-:S13]  /*0340*/  FSETP.GEU.AND P0, PT, R5, R0, PT ;  /* 0x000000000500720b */ /* 0x000fda0003f0e000 */
[----:B--2---:R0:W2:Y:S04]  /*0350*/  @!P0 LDG.E R7, desc[UR6][R2.64+0x1c] ;  /* 0x00001c0602078981 */ /* 0x0040a8000c1e1900 */
[----:B---3--:R0:W3:Y:S01]  /*0360*/  @!P0 LDG.E R9, desc[UR6][R2.64+0x20] ;  /* 0x0000200602098981 */ /* 0x0080e2000c1e1900 */
[----:B------:R-:W-:-:S05]  /*0370*/  @!P0 IMAD.MOV.U32 R0, RZ, RZ, R5 ;  /* 0x000000ffff008224 */ /* 0x000fca00078e0005 */
[----:B----4-:R-:W-:Y:S01]  /*0380*/  FSETP.GEU.AND P0, PT, R11, R0, PT ;  /* 0x000000000b00720b */ /* 0x010fe20003f0e000 */
[----:B------:R-:W-:Y:S02]  /*0390*/  UMOV UR5, UR4 ;  /* 0x0000000400057c82 */ /* 0x000fe40008000000 */
[----:B------:R-:W-:-:S10]  /*03a0*/  UISETP.GE.U32.AND UP0, UPT, UR5, 0x5fe8, UPT ;  /* 0x00005fe80500788c */ /* 0x000fd4000bf06070 */
[----:B--2---:R0:W5:Y:S04]  /*03b0*/  @!P0 LDG.E R7, desc[UR6][R2.64+0x28] ;  /* 0x0000280602078981 */ /* 0x004168000c1e1900 */
[----:B---3--:R0:W5:Y:S01]  /*03c0*/  @!P0 LDG.E R9, desc[UR6][R2.64+0x2c] ;  /* 0x00002c0602098981 */ /* 0x008162000c1e1900 */
[----:B------:R-:W-:Y:S01]  /*03d0*/  IADD3 R4, P1, PT, R2, 0x60, RZ ;  /* 0x0000006002047810 */ /* 0x000fe20007f3e0ff */
[----:B------:R-:W-:Y:S01]  /*03e0*/  UIADD3 UR4, UPT, UPT, UR4, 0x18, URZ ;  /* 0x0000001804047890 */ /* 0x000fe2000fffe0ff */
[----:B------:R-:W-:-:S03]  /*03f0*/  @!P0 MOV R0, R11 ;  /* 0x0000000b00008202 */ /* 0x000fc60000000f00 */
[----:B------:R-:W-:Y:S01]  /*0400*/  IMAD.X R5, RZ, RZ, R3, P1 ;  /* 0x000000ffff057224 */ /* 0x000fe200008e0603 */
[----:B------:R-:W-:Y:S07]  /*0410*/  BRA.U !UP0, `(.L_x_0) ;  /* 0xfffffffd08407547 */ /* 0x000fee000b83ffff */
[----:B------:R-:W1:Y:S08]  /*0420*/  LDC R11, c[0x0][0x398] ;  /* 0x0000e600ff0b7b82 */ /* 0x000e700000000800 */
[----:B0-----:R-:W1:Y:S08]  /*0430*/  LDC.64 R2, c[0x0][0x380] ;  /* 0x0000e000ff027b82 */ /* 0x001e700000000a00 */
[----:B------:R-:W0:Y:S01]  /*0440*/  LDC.64 R4, c[0x0][0x388] ;  /* 0x0000e200ff047b82 */ /* 0x000e220000000a00 */
[----:B-1----:R-:W-:-:S05]  /*0450*/  IMAD.WIDE R2, R11, 0x4, R2 ;  /* 0x000000040b027825 */ /* 0x002fca00078e0202 */
[----:B-----5:R-:W-:Y:S01]  /*0460*/  STG.E desc[UR6][R2.64], R7 ;  /* 0x0000000702007986 */ /* 0x020fe2000c101906 */
[----:B0-----:R-:W-:-:S05]  /*0470*/  IMAD.WIDE R4, R11, 0x4, R4 ;  /* 0x000000040b047825 */ /* 0x001fca00078e0204 */
[----:B------:R-:W-:Y:S01]  /*0480*/  STG.E desc[UR6][R4.64], R9 ;  /* 0x0000000904007986 */ /* 0x000fe2000c101906 */
[----:B------:R-:W-:Y:S05]  /*0490*/  EXIT ;  /* 0x000000000000794d */ /* 0x000fea0003800000 */
.L_x_1:
[----:B------:R-:W-:-:S00]  /*04a0*/  BRA `(.L_x_1) ;  /* 0xfffffffc00fc7947 */ /* 0x000fc0000383ffff */
[----:B------:R-:W-:-:S00]  /*04b0*/  NOP ;  /* 0x0000000000007918 */ /* 0x000fc00000000000 */
        /* <DEDUP_REMOVED lines=12> */
.L_x_53:


//--------------------- .text._Z19calcular_carga_filaPfS_S_S_i --------------------------
	.section	.text._Z19calcular_carga_filaPfS_S_S_i,"ax",@progbits
	.align	128
        .global         _Z19calcular_carga_filaPfS_S_S_i
        .type           _Z19calcular_carga_filaPfS_S_S_i,@function
        .size           _Z19calcular_carga_filaPfS_S_S_i,(.L_x_54 - _Z19calcular_carga_filaPfS_S_S_i)
        .other          _Z19calcular_carga_filaPfS_S_S_i,@"STO_CUDA_ENTRY STV_DEFAULT"
_Z19calcular_carga_filaPfS_S_S_i:
.text._Z19calcular_carga_filaPfS_S_S_i:
[----:B------:R-:W-:Y:S01]  /*0000*/  LDC R1, c[0x0][0x37c] ;  /* 0x0000df00ff017b82 */ /* 0x000fe20000000800 */
[----:B------:R-:W0:Y:S07]  /*0010*/  S2R R0, SR_TID.X ;  /* 0x0000000000007919 */ /* 0x000e2e0000002100 */
[----:B------:R-:W0:Y:S08]  /*0020*/  S2UR UR4, SR_CTAID.X ;  /* 0x00000000000479c3 */ /* 0x000e300000002500 */
[----:B------:R-:W0:Y:S02]  /*0030*/  LDC R3, c[0x0][0x360] ;  /* 0x0000d800ff037b82 */ /* 0x000e240000000800 */
[----:B0-----:R-:W-:-:S05]  /*0040*/  IMAD R0, R3, UR4, R0 ;  /* 0x0000000403007c24 */ /* 0x001fca000f8e0200 */
[----:B------:R-:W-:-:S13]  /*0050*/  ISETP.GT.AND P0, PT, R0, 0x1fff, PT ;  /* 0x00001fff0000780c */ /* 0x000fda0003f04270 */
[----:B------:R-:W-:Y:S05]  /*0060*/  @P0 EXIT ;  /* 0x000000000000094d */ /* 0x000fea0003800000 */
[----:B------:R-:W0:Y:S01]  /*0070*/  LDC.64 R4, c[0x0][0x390] ;  /* 0x0000e400ff047b82 */ /* 0x000e220000000a00 */
[----:B------:R-:W1:Y:S01]  /*0080*/  LDCU.64 UR4, c[0x0][0x358] ;  /* 0x00006b00ff0477ac */ /* 0x000e620008000a00 */
[----:B------:R-:W-:-:S06]  /*0090*/  IMAD.SHL.U32 R7, R0, 0x2000, RZ ;  /* 0x0000200000077824 */ /* 0x000fcc00078e00ff */
[----:B------:R-:W2:Y:S01]  /*00a0*/  LDC.64 R2, c[0x0][0x390] ;  /* 0x0000e400ff027b82 */ /* 0x000ea20000000a00 */
[----:B0-----:R-:W-:-:S06]  /*00b0*/  IMAD.WIDE R4, R7, 0x4, R4 ;  /* 0x0000000407047825 */ /* 0x001fcc00078e0204 */
[----:B-1----:R0:W5:Y:S01]  /*00c0*/  LDG.E R5, desc[UR4][R4.64] ;  /* 0x0000000404057981 */ /* 0x002162000c1e1900 */
[----:B------:R-:W-:Y:S01]  /*00d0*/  BSSY.RECONVERGENT B0, `(.L_x_2) ;  /* 0x000004d000007945 */ /* 0x000fe20003800200 */
[----:B--2---:R-:W-:-:S07]  /*00e0*/  VIADD R6, R7, 0x1ff8 ;  /* 0x00001ff807067836 */ /* 0x004fce0000000000 */
.L_x_3:
[----:B------:R-:W-:-:S05]  /*00f0*/  IMAD.WIDE R12, R7, 0x4, R2 ;  /* 0x00000004070c7825 */ /* 0x000fca00078e0202 */
[----:B------:R-:W2:Y:S04]  /*0100*/  LDG.E R14, desc[UR4][R12.64] ;  /* 0x000000040c0e7981 */ /* 0x000ea8000c1e1900 */
[----:B------:R-:W3:Y:S04]  /*0110*/  LDG.E R16, desc[UR4][R12.64+0x4] ;  /* 0x000004040c107981 */ /* 0x000ee8000c1e1900 */
[----:B------:R-:W4:Y:S04]  /*0120*/  LDG.E R18, desc[UR4][R12.64+0x8] ;  /* 0x000008040c127981 */ /* 0x000f28000c1e1900 */
[----:B------:R-:W4:Y:S04]  /*0130*/  LDG.E R20, desc[UR4][R12.64+0xc] ;  /* 0x00000c040c147981 */ /* 0x000f28000c1e1900 */
[----:B------:R-:W4:Y:S04]  /*0140*/  LDG.E R22, desc[UR4][R12.64+0x10] ;  /* 0x000010040c167981 */ /* 0x000f28000c1e1900 */
[----:B------:R-:W4:Y:S04]  /*0150*/  LDG.E R24, desc[UR4][R12.64+0x14] ;  /* 0x000014040c187981 */ /* 0x000f28000c1e1900 */
[----:B------:R-:W4:Y:S04]  /*0160*/  LDG.E R10, desc[UR4][R12.64+0x18] ;  /* 0x000018040c0a7981 */ /* 0x000f28000c1e1900 */
[----:B------:R1:W4:Y:S01]  /*0170*/  LDG.E R8, desc[UR4][R12.64+0x1c] ;  /* 0x00001c040c087981 */ /* 0x000322000c1e1900 */
[----:B--2--5:R-:W-:-:S13]  /*0180*/  FSETP.GEU.AND P5, PT, R14, R5, PT ;  /* 0x000000050e00720b */ /* 0x024fda0003fae000 */
[----:B------:R-:W-:Y:S01]  /*0190*/  @!P5 IMAD.MOV.U32 R5, RZ, RZ, R14 ;  /* 0x000000ffff05d224 */ /* 0x000fe200078e000e */
[----:B-1----:R-:W-:-:S04]  /*01a0*/  @!P5 SHF.R.S32.HI R12, RZ, 0x1f, R7 ;  /* 0x0000001fff0cd819 */ /* 0x002fc80000011407 */
[----:B---3--:R-:W-:Y:S02]  /*01b0*/  FSETP.GEU.AND P6, PT, R16, R5, PT ;  /* 0x000000051000720b */ /* 0x008fe40003fce000 */
[----:B------:R-:W-:-:S04]  /*01c0*/  @!P5 LEA.HI R12, R12, R7, RZ, 0xd ;  /* 0x000000070c0cd211 */ /* 0x000fc800078f68ff */
[----:B------:R-:W-:-:S05]  /*01d0*/  @!P5 LOP3.LUT R12, R12, 0xffffe000, RZ, 0xc0, !PT ;  /* 0xffffe0000c0cd812 */ /* 0x000fca00078ec0ff */
[C---:B------:R-:W-:Y:S02]  /*01e0*/  @!P5 IMAD.IADD R12, R7.reuse, 0x1, -R12 ;  /* 0x00000001070cd824 */ /* 0x040fe400078e0a0c */
[----:B------:R-:W-:Y:S02]  /*01f0*/  @!P6 IMAD.MOV.U32 R5, RZ, RZ, R16 ;  /* 0x000000ffff05e224 */ /* 0x000fe400078e0010 */
[----:B------:R-:W-:Y:S01]  /*0200*/  @!P6 VIADD R9, R7, 0x1 ;  /* 0x000000010709e836 */ /* 0x000fe20000000000 */
[----:B0-----:R-:W-:Y:S02]  /*0210*/  @!P5 I2FP.F32.S32 R4, R12 ;  /* 0x0000000c0004d245 */ /* 0x001fe40000201400 */
[----:B----4-:R-:W-:Y:S02]  /*0220*/  FSETP.GEU.AND P4, PT, R18, R5, PT ;  /* 0x000000051200720b */ /* 0x010fe40003f8e000 */
[----:B------:R-:W-:-:S04]  /*0230*/  @!P6 SHF.R.S32.HI R14, RZ, 0x1f, R9 ;  /* 0x0000001fff0ee819 */ /* 0x000fc80000011409 */
[----:B------:R-:W-:-:S04]  /*0240*/  @!P6 LEA.HI R14, R14, R9, RZ, 0xd ;  /* 0x000000090e0ee211 */ /* 0x000fc800078f68ff */
[----:B------:R-:W-:-:S03]  /*0250*/  @!P6 LOP3.LUT R14, R14, 0xffffe000, RZ, 0xc0, !PT ;  /* 0xffffe0000e0ee812 */ /* 0x000fc600078ec0ff */
[----:B------:R-:W-:Y:S02]  /*0260*/  @!P4 IMAD.MOV.U32 R5, RZ, RZ, R18 ;  /* 0x000000ffff05c224 */ /* 0x000fe400078e0012 */
[----:B------:R-:W-:Y:S02]  /*0270*/  @!P4 VIADD R11, R7, 0x2 ;  /* 0x00000002070bc836 */ /* 0x000fe40000000000 */
[----:B------:R-:W-:Y:S01]  /*0280*/  @!P6 IMAD.IADD R14, R9, 0x1, -R14 ;  /* 0x00000001090ee824 */ /* 0x000fe200078e0a0e */
[----:B------:R-:W-:Y:S02]  /*0290*/  FSETP.GEU.AND P3, PT, R20, R5, PT ;  /* 0x000000051400720b */ /* 0x000fe40003f6e000 */
[----:B------:R-:W-:Y:S02]  /*02a0*/  @!P4 SHF.R.S32.HI R16, RZ, 0x1f, R11 ;  /* 0x0000001fff10c819 */ /* 0x000fe4000001140b */
[----:B------:R-:W-:Y:S02]  /*02b0*/  @!P6 I2FP.F32.S32 R4, R14 ;  /* 0x0000000e0004e245 */ /* 0x000fe40000201400 */
        /* <DEDUP_REMOVED lines=13> */
[----:B------:R-:W-:-:S04]  /*0390*/  FSETP.GEU.AND P1, PT, R24, R5, PT ;  /* 0x000000051800720b */ /* 0x000fc80003f2e000 */
[----:B------:R-:W-:-:S09]  /*03a0*/  @!P3 I2FP.F32.S32 R4, R12 ;  /* 0x0000000c0004b245 */ /* 0x000fd20000201400 */
[----:B------:R-:W-:Y:S02]  /*03b0*/  @!P1 IMAD.MOV.U32 R5, RZ, RZ, R24 ;  /* 0x000000ffff059224 */ /* 0x000fe400078e0018 */
[----:B------:R-:W-:-:S03]  /*03c0*/  @!P1 VIADD R11, R7, 0x5 ;  /* 0x00000005070b9836 */ /* 0x000fc60000000000 */
[----:B------:R-:W-:Y:S02]  /*03d0*/  FSETP.GEU.AND P0, PT, R10, R5, PT ;  /* 0x000000050a00720b */ /* 0x000fe40003f0e000 */
[----:B------:R-:W-:-:S04]  /*03e0*/  @!P1 SHF.R.S32.HI R14, RZ, 0x1f, R11 ;  /* 0x0000001fff0e9819 */ /* 0x000fc8000001140b */
[----:B------:R-:W-:-:S04]  /*03f0*/  @!P1 LEA.HI R14, R14, R11, RZ, 0xd ;  /* 0x0000000b0e0e9211 */ /* 0x000fc800078f68ff */
[----:B------:R-:W-:-:S03]  /*0400*/  @!P1 LOP3.LUT R14, R14, 0xffffe000, RZ, 0xc0, !PT ;  /* 0xffffe0000e0e9812 */ /* 0x000fc600078ec0ff */
[----:B------:R-:W-:Y:S01]  /*0410*/  @!P0 IMAD.MOV.U32 R5, RZ, RZ, R10 ;  /* 0x000000ffff058224 */ /* 0x000fe200078e000a */
[----:B------:R-:W-:Y:S01]  /*0420*/  @!P2 SHF.R.S32.HI R10, RZ, 0x1f, R13 ;  /* 0x0000001fff0aa819 */ /* 0x000fe2000001140d */
[----:B------:R-:W-:Y:S02]  /*0430*/  @!P0 VIADD R9, R7, 0x6 ;  /* 0x0000000607098836 */ /* 0x000fe40000000000 */
[----:B------:R-:W-:Y:S01]  /*0440*/  @!P1 IMAD.IADD R14, R11, 0x1, -R14 ;  /* 0x000000010b0e9824 */ /* 0x000fe200078e0a0e */
[----:B------:R-:W-:Y:S02]  /*0450*/  FSETP.GEU.AND P5, PT, R8, R5, PT ;  /* 0x000000050800720b */ /* 0x000fe40003fae000 */
[----:B------:R-:W-:Y:S02]  /*0460*/  @!P2 LEA.HI R10, R10, R13, RZ, 0xd ;  /* 0x0000000d0a0aa211 */ /* 0x000fe400078f68ff */
[----:B------:R-:W-:Y:S02]  /*0470*/  @!P0 SHF.R.S32.HI R12, RZ, 0x1f, R9 ;  /* 0x0000001fff0c8819 */ /* 0x000fe40000011409 */
[----:B------:R-:W-:-:S02]  /*0480*/  @!P2 LOP3.LUT R10, R10, 0xffffe000, RZ, 0xc0, !PT ;  /* 0xffffe0000a0aa812 */ /* 0x000fc400078ec0ff */
[----:B------:R-:W-:-:S03]  /*0490*/  @!P0 LEA.HI R12, R12, R9, RZ, 0xd ;  /* 0x000000090c0c8211 */ /* 0x000fc600078f68ff */
[----:B------:R-:W-:Y:S01]  /*04a0*/  @!P2 IMAD.IADD R10, R13, 0x1, -R10 ;  /* 0x000000010d0aa824 */ /* 0x000fe200078e0a0a */
[----:B------:R-:W-:Y:S01]  /*04b0*/  @!P0 LOP3.LUT R12, R12, 0xffffe000, RZ, 0xc0, !PT ;  /* 0xffffe0000c0c8812 */ /* 0x000fe200078ec0ff */
[----:B------:R-:W-:Y:S02]  /*04c0*/  @!P5 VIADD R13, R7, 0x7 ;  /* 0x00000007070dd836 */ /* 0x000fe40000000000 */
[----:B------:R-:W-:Y:S01]  /*04d0*/  @!P5 IMAD.MOV.U32 R5, RZ, RZ, R8 ;  /* 0x000000ffff05d224 */ /* 0x000fe200078e0008 */
[----:B------:R-:W-:Y:S01]  /*04e0*/  @!P2 I2FP.F32.S32 R4, R10 ;  /* 0x0000000a0004a245 */ /* 0x000fe20000201400 */
[----:B------:R-:W-:Y:S01]  /*04f0*/  @!P0 IMAD.IADD R12, R9, 0x1, -R12 ;  /* 0x00000001090c8824 */ /* 0x000fe200078e0a0c */
[----:B------:R-:W-:Y:S02]  /*0500*/  @!P5 SHF.R.S32.HI R10, RZ, 0x1f, R13 ;  /* 0x0000001fff0ad819 */ /* 0x000fe4000001140d */
[----:B------:R-:W-:Y:S02]  /*0510*/  @!P1 I2FP.F32.S32 R4, R14 ;  /* 0x0000000e00049245 */ /* 0x000fe40000201400 */
[C---:B------:R-:W-:Y:S01]  /*0520*/  ISETP.NE.AND P1, PT, R7.reuse, R6, PT ;  /* 0x000000060700720c */ /* 0x040fe20003f25270 */
[----:B------:R-:W-:Y:S01]  /*0530*/  VIADD R7, R7, 0x8 ;  /* 0x0000000807077836 */ /* 0x000fe20000000000 */
[----:B------:R-:W-:-:S02]  /*0540*/  @!P5 LEA.HI R10, R10, R13, RZ, 0xd ;  /* 0x0000000d0a0ad211 */ /* 0x000fc400078f68ff */
[----:B------:R-:W-:Y:S02]  /*0550*/  @!P0 I2FP.F32.S32 R4, R12 ;  /* 0x0000000c00048245 */ /* 0x000fe40000201400 */
[----:B------:R-:W-:-:S05]  /*0560*/  @!P5 LOP3.LUT R10, R10, 0xffffe000, RZ, 0xc0, !PT ;  /* 0xffffe0000a0ad812 */ /* 0x000fca00078ec0ff */
[----:B------:R-:W-:-:S05]  /*0570*/  @!P5 IMAD.IADD R10, R13, 0x1, -R10 ;  /* 0x000000010d0ad824 */ /* 0x000fca00078e0a0a */
[----:B------:R-:W-:Y:S01]  /*0580*/  @!P5 I2FP.F32.S32 R4, R10 ;  /* 0x0000000a0004d245 */ /* 0x000fe20000201400 */
[----:B------:R-:W-:Y:S06]  /*0590*/  @P1 BRA `(.L_x_3) ;  /* 0xfffffff800d41947 */ /* 0x000fec000383ffff */
[----:B------:R-:W-:Y:S05]  /*05a0*/  BSYNC.RECONVERGENT B0 ;  /* 0x0000000000007941 */ /* 0x000fea0003800200 */
.L_x_2:
[----:B------:R-:W0:Y:S01]  /*05b0*/  LDC.64 R2, c[0x0][0x398] ;  /* 0x0000e600ff027b82 */ /* 0x000e220000000a00 */
[----:B------:R-:W-:-:S04]  /*05c0*/  IMAD R7, R0, 0x3, RZ ;  /* 0x0000000300077824 */ /* 0x000fc800078e02ff */
[----:B0-----:R-:W-:Y:S01]  /*05d0*/  IMAD.WIDE R2, R7, 0x4, R2 ;  /* 0x0000000407027825 */ /* 0x001fe200078e0202 */
[----:B------:R-:W-:-:S04]  /*05e0*/  I2FP.F32.S32 R7, R0 ;  /* 0x0000000000077245 */ /* 0x000fc80000201400 */
[----:B------:R-:W-:Y:S04]  /*05f0*/  STG.E desc[UR4][R2.64], R5 ;  /* 0x0000000502007986 */ /* 0x000fe8000c101904 */
[----:B------:R-:W-:Y:S04]  /*0600*/  STG.E desc[UR4][R2.64+0x4], R4 ;  /* 0x0000040402007986 */ /* 0x000fe8000c101904 */
[----:B------:R-:W-:Y:S01]  /*0610*/  STG.E desc[UR4][R2.64+0x8], R7 ;  /* 0x0000080702007986 */ /* 0x000fe2000c101904 */
[----:B------:R-:W-:Y:S05]  /*0620*/  EXIT ;  /* 0x000000000000794d */ /* 0x000fea0003800000 */
.L_x_4:
        /* <DEDUP_REMOVED lines=13> */
.L_x_54:


//--------------------- .text._Z14calcular_cargaPfS_S_i --------------------------
	.section	.text._Z14calcular_cargaPfS_S_i,"ax",@progbits
	.align	128
        .global         _Z14calcular_cargaPfS_S_i
        .type           _Z14calcular_cargaPfS_S_i,@function
        .size           _Z14calcular_cargaPfS_S_i,(.L_x_52 - _Z14calcular_cargaPfS_S_i)
        .other          _Z14calcular_cargaPfS_S_i,@"STO_CUDA_ENTRY STV_DEFAULT"
_Z14calcular_cargaPfS_S_i:
.text._Z14calcular_cargaPfS_S_i:
[----:B------:R-:W-:Y:S01]  /*0000*/  LDC R1, c[0x0][0x37c] ;  /* 0x0000df00ff017b82 */ /* 0x000fe20000000800 */
[----:B------:R-:W0:Y:S07]  /*0010*/  S2R R6, SR_TID.X ;  /* 0x0000000000067919 */ /* 0x000e2e0000002100 */
[----:B------:R-:W0:Y:S08]  /*0020*/  S2UR UR4, SR_CTAID.X ;  /* 0x00000000000479c3 */ /* 0x000e300000002500 */
[----:B------:R-:W0:Y:S02]  /*0030*/  LDC R3, c[0x0][0x360] ;  /* 0x0000d800ff037b82 */ /* 0x000e240000000800 */
[----:B0-----:R-:W-:-:S05]  /*0040*/  IMAD R6, R3, UR4, R6 ;  /* 0x0000000403067c24 */ /* 0x001fca000f8e0206 */
[----:B------:R-:W-:-:S13]  /*0050*/  ISETP.GT.AND P0, PT, R6, 0x3ffffff, PT ;  /* 0x03ffffff0600780c */ /* 0x000fda0003f04270 */
[----:B------:R-:W-:Y:S05]  /*0060*/  @P0 EXIT ;  /* 0x000000000000094d */ /* 0x000fea0003800000 */
[----:B------:R-:W0:Y:S01]  /*0070*/  LDCU UR6, c[0x0][0x398] ;  /* 0x00007300ff0677ac */ /* 0x000e220008000800 */
[----:B------:R-:W-:Y:S01]  /*0080*/  SHF.R.S32.HI R3, RZ, 0x1f, R6 ;  /* 0x0000001fff037819 */ /* 0x000fe20000011406 */
[----:B------:R-:W-:Y:S01]  /*0090*/  HFMA2 R7, -RZ, RZ, 0, 0 ;  /* 0x00000000ff077431 */ /* 0x000fe200000001ff */
[----:B------:R-:W1:Y:S02]  /*00a0*/  LDCU.64 UR14, c[0x0][0x358] ;  /* 0x00006b00ff0e77ac */ /* 0x000e640008000a00 */
[----:B------:R-:W-:Y:S01]  /*00b0*/  LEA.HI R3, R3, R6, RZ, 0xd ;  /* 0x0000000603037211 */ /* 0x000fe200078f68ff */
[----:B0-----:R-:W-:-:S09]  /*00c0*/  UISETP.GE.AND UP0, UPT, UR6, 0x1, UPT ;  /* 0x000000010600788c */ /* 0x001fd2000bf06270 */
[----:B-1----:R-:W-:Y:S05]  /*00d0*/  BRA.U !UP0, `(.L_x_5) ;  /* 0x0000001108747547 */ /* 0x002fea000b800000 */
[----:B------:R-:W-:Y:S01]  /*00e0*/  UISETP.GE.U32.AND UP0, UPT, UR6, 0x4, UPT ;  /* 0x000000040600788c */ /* 0x000fe2000bf06070 */
[----:B------:R-:W-:Y:S01]  /*00f0*/  LOP3.LUT R5, R3, 0xffffe000, RZ, 0xc0, !PT ;  /* 0xffffe00003057812 */ /* 0x000fe200078ec0ff */
[----:B------:R-:W-:Y:S01]  /*0100*/  ULOP3.LUT UR12, UR6, 0x3, URZ, 0xc0, !UPT ;  /* 0x00000003060c7892 */ /* 0x000fe2000f8ec0ff */
[----:B------:R-:W-:Y:S01]  /*0110*/  SHF.R.S32.HI R8, RZ, 0xd, R3 ;  /* 0x0000000dff087819 */ /* 0x000fe20000011403 */
[----:B------:R-:W-:Y:S01]  /*0120*/  UMOV UR4, URZ ;  /* 0x000000ff00047c82 */ /* 0x000fe20008000000 */
[----:B------:R-:W-:Y:S01]  /*0130*/  MOV R7, RZ ;  /* 0x000000ff00077202 */ /* 0x000fe20000000f00 */
[----:B------:R-:W-:Y:S01]  /*0140*/  IMAD.IADD R5, R6, 0x1, -R5 ;  /* 0x0000000106057824 */ /* 0x000fe200078e0a05 */
[----:B------:R-:W-:-:S04]  /*0150*/  I2FP.F32.S32 R8, R8 ;  /* 0x0000000800087245 */ /* 0x000fc80000201400 */
[----:B------:R-:W-:Y:S01]  /*0160*/  I2FP.F32.S32 R9, R5 ;  /* 0x0000000500097245 */ /* 0x000fe20000201400 */
[----:B------:R-:W-:Y:S06]  /*0170*/  BRA.U !UP0, `(.L_x_6) ;  /* 0x0000000d08407547 */ /* 0x000fec000b800000 */
[----:B------:R-:W0:Y:S01]  /*0180*/  LDCU.128 UR8, c[0x0][0x380] ;  /* 0x00007000ff0877ac */ /* 0x000e220008000c00 */
[----:B------:R-:W-:Y:S01]  /*0190*/  IMAD.MOV.U32 R7, RZ, RZ, RZ ;  /* 0x000000ffff077224 */ /* 0x000fe200078e00ff */
[----:B------:R-:W-:Y:S02]  /*01a0*/  ULOP3.LUT UR4, UR6, 0x7ffffffc, URZ, 0xc0, !UPT ;  /* 0x7ffffffc06047892 */ /* 0x000fe4000f8ec0ff */
[----:B0-----:R-:W-:Y:S02]  /*01b0*/  UIADD3 UR7, UP0, UPT, UR8, 0x8, URZ ;  /* 0x0000000808077890 */ /* 0x001fe4000ff1e0ff */
[----:B------:R-:W-:Y:S02]  /*01c0*/  UIADD3 UR5, UP1, UPT, UR10, 0x8, URZ ;  /* 0x000000080a057890 */ /* 0x000fe4000ff3e0ff */
[----:B------:R-:W-:Y:S02]  /*01d0*/  UIADD3.X UR8, UPT, UPT, URZ, UR9, URZ, UP0, !UPT ;  /* 0x00000009ff087290 */ /* 0x000fe400087fe4ff */
[----:B------:R-:W-:Y:S01]  /*01e0*/  UIADD3.X UR6, UPT, UPT, URZ, UR11, URZ, UP1, !UPT ;  /* 0x0000000bff067290 */ /* 0x000fe20008ffe4ff */
[----:B------:R-:W-:Y:S01]  /*01f0*/  MOV R4, UR7 ;  /* 0x0000000700047c02 */ /* 0x000fe20008000f00 */
[----:B------:R-:W-:Y:S01]  /*0200*/  IMAD.U32 R2, RZ, RZ, UR5 ;  /* 0x00000005ff027e24 */ /* 0x000fe2000f8e00ff */
[----:B------:R-:W-:Y:S01]  /*0210*/  UIADD3 UR9, UPT, UPT, -UR4, URZ, URZ ;  /* 0x000000ff04097290 */ /* 0x000fe2000fffe1ff */
[----:B------:R-:W-:-:S02]  /*0220*/  MOV R5, UR8 ;  /* 0x0000000800057c02 */ /* 0x000fc40008000f00 */
[----:B------:R-:W-:-:S09]  /*0230*/  IMAD.U32 R3, RZ, RZ, UR6 ;  /* 0x00000006ff037e24 */ /* 0x000fd2000f8e00ff */
.L_x_36:
[----:B--2---:R-:W2:Y:S04]  /*0240*/  LDG.E R11, desc[UR14][R2.64+-0x8] ;  /* 0xfffff80e020b7981 */ /* 0x004ea8000c1e1900 */
[----:B---3--:R-:W3:Y:S01]  /*0250*/  LDG.E R0, desc[UR14][R4.64+-0x8] ;  /* 0xfffff80e04007981 */ /* 0x008ee2000c1e1900 */
[----:B------:R-:W-:Y:S01]  /*0260*/  UIADD3 UR9, UPT, UPT, UR9, 0x4, URZ ;  /* 0x0000000409097890 */ /* 0x000fe2000fffe0ff */
[----:B------:R-:W-:Y:S03]  /*0270*/  BSSY.RECONVERGENT B0, `(.L_x_7) ;  /* 0x0000013000007945 */ /* 0x000fe60003800200 */
[----:B------:R-:W-:Y:S01]  /*0280*/  UISETP.NE.AND UP0, UPT, UR9, URZ, UPT ;  /* 0x000000ff0900728c */ /* 0x000fe2000bf05270 */
[----:B--2---:R-:W-:Y:S01]  /*0290*/  FADD R11, R8, -R11 ;  /* 0x8000000b080b7221 */ /* 0x004fe20000000000 */
[----:B---3--:R-:W-:-:S03]  /*02a0*/  FADD R0, R9, -R0 ;  /* 0x8000000009007221 */ /* 0x008fc60000000000 */
[----:B------:R-:W-:-:S04]  /*02b0*/  FMUL R11, R11, R11 ;  /* 0x0000000b0b0b7220 */ /* 0x000fc80000400000 */
[----:B------:R-:W-:-:S04]  /*02c0*/  FFMA R11, R0, R0, R11 ;  /* 0x00000000000b7223 */ /* 0x000fc8000000000b */
[----:B01----:R0:W1:Y:S01]  /*02d0*/  MUFU.RSQ R12, R11 ;  /* 0x0000000b000c7308 */ /* 0x0030620000001400 */
[----:B------:R-:W-:-:S04]  /*02e0*/  IADD3 R0, PT, PT, R11, -0xd000000, RZ ;  /* 0xf30000000b007810 */ /* 0x000fc80007ffe0ff */
[----:B------:R-:W-:-:S13]  /*02f0*/  ISETP.GT.U32.AND P0, PT, R0, 0x727fffff, PT ;  /* 0x727fffff0000780c */ /* 0x000fda0003f04070 */
[----:B01--4-:R-:W-:Y:S05]  /*0300*/  @!P0 BRA `(.L_x_8) ;  /* 0x0000000000148947 */ /* 0x013fea0003800000 */
[----:B------:R-:W-:Y:S01]  /*0310*/  IMAD.MOV.U32 R0, RZ, RZ, R11 ;  /* 0x000000ffff007224 */ /* 0x000fe200078e000b */
[----:B------:R-:W-:-:S07]  /*0320*/  MOV R15, 0x340 ;  /* 0x00000340000f7802 */ /* 0x000fce0000000f00 */
[----:B------:R-:W-:Y:S05]  /*0330*/  CALL.REL.NOINC `($__internal_1_$__cuda_sm20_sqrt_rn_f32_slowpath) ;  /* 0x0000001000947944 */ /* 0x000fea0003c00000 */
[----:B------:R-:W-:Y:S01]  /*0340*/  MOV R10, R12 ;  /* 0x0000000c000a7202 */ /* 0x000fe20000000f00 */
[----:B------:R-:W-:Y:S06]  /*0350*/  BRA `(.L_x_9) ;  /* 0x0000000000107947 */ /* 0x000fec0003800000 */
.L_x_8:
[----:B------:R-:W-:Y:S01]  /*0360*/  FMUL.FTZ R10, R11, R12 ;  /* 0x0000000c0b0a7220 */ /* 0x000fe20000410000 */
[----:B------:R-:W-:-:S03]  /*0370*/  FMUL.FTZ R0, R12, 0.5 ;  /* 0x3f0000000c007820 */ /* 0x000fc60000410000 */
[----:B------:R-:W-:-:S04]  /*0380*/  FFMA R11, -R10, R10, R11 ;  /* 0x0000000a0a0b7223 */ /* 0x000fc8000000010b */
[----:B------:R-:W-:-:S07]  /*0390*/  FFMA R10, R11, R0, R10 ;  /* 0x000000000b0a7223 */ /* 0x000fce000000000a */
.L_x_9:
[----:B------:R-:W-:Y:S05]  /*03a0*/  BSYNC.RECONVERGENT B0 ;  /* 0x0000000000007941 */ /* 0x000fea0003800200 */
.L_x_7:
[----:B------:R-:W-:Y:S01]  /*03b0*/  FSETP.GEU.AND P0, PT, R10, 100, PT ;  /* 0x42c800000a00780b */ /* 0x000fe20003f0e000 */
[----:B------:R-:W-:-:S12]  /*03c0*/  BSSY.RECONVERGENT B0, `(.L_x_10) ;  /* 0x0000019000007945 */ /* 0x000fd80003800200 */
[----:B------:R-:W-:Y:S05]  /*03d0*/  @P0 BRA `(.L_x_11) ;  /* 0x00000000005c0947 */ /* 0x000fea0003800000 */
[----:B------:R-:W-:-:S13]  /*03e0*/  FSETP.NEU.AND P0, PT, R10, RZ, PT ;  /* 0x000000ff0a00720b */ /* 0x000fda0003f0d000 */
[----:B------:R-:W-:Y:S05]  /*03f0*/  @!P0 BRA `(.L_x_12) ;  /* 0x0000000000508947 */ /* 0x000fea0003800000 */
[----:B------:R-:W0:Y:S01]  /*0400*/  F2F.F64.F32 R10, R10 ;  /* 0x0000000a000a7310 */ /* 0x000e220000201800 */
[----:B------:R-:W-:Y:S07]  /*0410*/  BSSY.RECONVERGENT B1, `(.L_x_13) ;  /* 0x000000e000017945 */ /* 0x000fee0003800200 */
[----:B0-----:R-:W0:Y:S01]  /*0420*/  MUFU.RCP64H R13, R11 ;  /* 0x0000000b000d7308 */ /* 0x001e220000001800 */
[----:B------:R-:W-:-:S05]  /*0430*/  VIADD R12, R11, 0x300402 ;  /* 0x003004020b0c7836 */ /* 0x000fca0000000000 */
[----:B------:R-:W-:Y:S01]  /*0440*/  FSETP.GEU.AND P0, PT, |R12|, 5.8789094863358348022e-39, PT ;  /* 0x004004020c00780b */ /* 0x000fe20003f0e200 */
[----:B0-----:R-:W-:-:S08]  /*0450*/  DFMA R14, -R10, R12, 1 ;  /* 0x3ff000000a0e742b */ /* 0x001fd0000000010c */
[----:B------:R-:W-:-:S08]  /*0460*/  DFMA R14, R14, R14, R14 ;  /* 0x0000000e0e0e722b */ /* 0x000fd0000000000e */
[----:B------:R-:W-:-:S08]  /*0470*/  DFMA R14, R12, R14, R12 ;  /* 0x0000000e0c0e722b */ /* 0x000fd0000000000c */
[----:B------:R-:W-:-:S08]  /*0480*/  DFMA R16, -R10, R14, 1 ;  /* 0x3ff000000a10742b */ /* 0x000fd0000000010e */
[----:B------:R-:W-:Y:S01]  /*0490*/  DFMA R14, R14, R16, R14 ;  /* 0x000000100e0e722b */ /* 0x000fe2000000000e */
[----:B------:R-:W-:Y:S10]  /*04a0*/  @P0 BRA `(.L_x_14) ;  /* 0x0000000000100947 */ /* 0x000ff40003800000 */
[----:B------:R-:W-:-:S04]  /*04b0*/  LOP3.LUT R0, R11, 0x7fffffff, RZ, 0xc0, !PT ;  /* 0x7fffffff0b007812 */ /* 0x000fc800078ec0ff */
[----:B------:R-:W-:Y:S02]  /*04c0*/  IADD3 R14, PT, PT, R0, -0x100000, RZ ;  /* 0xfff00000000e7810 */ /* 0x000fe40007ffe0ff */
[----:B------:R-:W-:-:S07]  /*04d0*/  MOV R0, 0x4f0 ;  /* 0x000004f000007802 */ /* 0x000fce0000000f00 */
[----:B------:R-:W-:Y:S05]  /*04e0*/  CALL.REL.NOINC `($__internal_0_$__cuda_sm20_dblrcp_rn_slowpath_v3) ;  /* 0x0000000c00807944 */ /* 0x000fea0003c00000 */
.L_x_14:
[----:B------:R-:W-:Y:S05]  /*04f0*/  BSYNC.RECONVERGENT B1 ;  /* 0x0000000000017941 */ /* 0x000fea0003800200 */
.L_x_13:
[----:B------:R-:W0:Y:S02]  /*0500*/  F2F.F64.F32 R10, R7 ;  /* 0x00000007000a7310 */ /* 0x000e240000201800 */
[----:B0-----:R-:W-:-:S06]  /*0510*/  DADD R10, R10, R14 ;  /* 0x000000000a0a7229 */ /* 0x001fcc000000000e */
[----:B------:R0:W1:Y:S01]  /*0520*/  F2F.F32.F64 R7, R10 ;  /* 0x0000000a00077310 */ /* 0x0000620000301000 */
[----:B------:R-:W-:Y:S05]  /*0530*/  BRA `(.L_x_11) ;  /* 0x0000000000047947 */ /* 0x000fea0003800000 */
.L_x_12:
[----:B------:R-:W-:-:S07]  /*0540*/  FADD R7, R7, 1 ;  /* 0x3f80000007077421 */ /* 0x000fce0000000000 */
.L_x_11:
[----:B------:R-:W-:Y:S05]  /*0550*/  BSYNC.RECONVERGENT B0 ;  /* 0x0000000000007941 */ /* 0x000fea0003800200 */
.L_x_10:
[----:B0-----:R-:W2:Y:S04]  /*0560*/  LDG.E R11, desc[UR14][R2.64+-0x4] ;  /* 0xfffffc0e020b7981 */ /* 0x001ea8000c1e1900 */
[----:B------:R-:W3:Y:S01]  /*0570*/  LDG.E R0, desc[UR14][R4.64+-0x4] ;  /* 0xfffffc0e04007981 */ /* 0x000ee2000c1e1900 */
[----:B------:R-:W-:Y:S01]  /*0580*/  BSSY.RECONVERGENT B0, `(.L_x_15) ;  /* 0x0000012000007945 */ /* 0x000fe20003800200 */
[----:B--2---:R-:W-:Y:S01]  /*0590*/  FADD R11, R8, -R11 ;  /* 0x8000000b080b7221 */ /* 0x004fe20000000000 */
[----:B---3--:R-:W-:-:S03]  /*05a0*/  FADD R0, R9, -R0 ;  /* 0x8000000009007221 */ /* 0x008fc60000000000 */
[----:B------:R-:W-:-:S04]  /*05b0*/  FMUL R11, R11, R11 ;  /* 0x0000000b0b0b7220 */ /* 0x000fc80000400000 */
[----:B------:R-:W-:-:S04]  /*05c0*/  FFMA R11, R0, R0, R11 ;  /* 0x00000000000b7223 */ /* 0x000fc8000000000b */
[----:B------:R-:W-:Y:S01]  /*05d0*/  VIADD R0, R11, 0xf3000000 ;  /* 0xf30000000b007836 */ /* 0x000fe20000000000 */
[----:B------:R0:W2:Y:S04]  /*05e0*/  MUFU.RSQ R12, R11 ;  /* 0x0000000b000c7308 */ /* 0x0000a80000001400 */
[----:B------:R-:W-:-:S13]  /*05f0*/  ISETP.GT.U32.AND P0, PT, R0, 0x727fffff, PT ;  /* 0x727fffff0000780c */ /* 0x000fda0003f04070 */
[----:B0-2---:R-:W-:Y:S05]  /*0600*/  @!P0 BRA `(.L_x_16) ;  /* 0x0000000000148947 */ /* 0x005fea0003800000 */
[----:B------:R-:W-:Y:S02]  /*0610*/  MOV R0, R11 ;  /* 0x0000000b00007202 */ /* 0x000fe40000000f00 */
[----:B------:R-:W-:-:S07]  /*0620*/  MOV R15, 0x640 ;  /* 0x00000640000f7802 */ /* 0x000fce0000000f00 */
[----:B-1----:R-:W-:Y:S05]  /*0630*/  CALL.REL.NOINC `($__internal_1_$__cuda_sm20_sqrt_rn_f32_slowpath) ;  /* 0x0000000c00d47944 */ /* 0x002fea0003c00000 */
[----:B------:R-:W-:Y:S01]  /*0640*/  IMAD.MOV.U32 R10, RZ, RZ, R12 ;  /* 0x000000ffff0a7224 */ /* 0x000fe200078e000c */
[----:B------:R-:W-:Y:S06]  /*0650*/  BRA `(.L_x_17) ;  /* 0x0000000000107947 */ /* 0x000fec0003800000 */
.L_x_16:
[----:B------:R-:W-:Y:S01]  /*0660*/  FMUL.FTZ R10, R11, R12 ;  /* 0x0000000c0b0a7220 */ /* 0x000fe20000410000 */
[----:B------:R-:W-:-:S03]  /*0670*/  FMUL.FTZ R0, R12, 0.5 ;  /* 0x3f0000000c007820 */ /* 0x000fc60000410000 */
[----:B------:R-:W-:-:S04]  /*0680*/  FFMA R11, -R10, R10, R11 ;  /* 0x0000000a0a0b7223 */ /* 0x000fc8000000010b */
[----:B------:R-:W-:-:S07]  /*0690*/  FFMA R10, R11, R0, R10 ;  /* 0x000000000b0a7223 */ /* 0x000fce000000000a */
.L_x_17:
[----:B------:R-:W-:Y:S05]  /*06a0*/  BSYNC.RECONVERGENT B0 ;  /* 0x0000000000007941 */ /* 0x000fea0003800200 */
.L_x_15:
[----:B------:R-:W-:Y:S01]  /*06b0*/  FSETP.GEU.AND P0, PT, R10, 100, PT ;  /* 0x42c800000a00780b */ /* 0x000fe20003f0e000 */
[----:B------:R-:W-:-:S12]  /*06c0*/  BSSY.RECONVERGENT B0, `(.L_x_18) ;  /* 0x0000018000007945 */ /* 0x000fd80003800200 */
[----:B------:R-:W-:Y:S05]  /*06d0*/  @P0 BRA `(.L_x_19) ;  /* 0x0000000000580947 */ /* 0x000fea0003800000 */
[----:B------:R-:W-:-:S13]  /*06e0*/  FSETP.NEU.AND P0, PT, R10, RZ, PT ;  /* 0x000000ff0a00720b */ /* 0x000fda0003f0d000 */
[----:B-1----:R-:W-:Y:S01]  /*06f0*/  @!P0 FADD R7, R7, 1 ;  /* 0x3f80000007078421 */ /* 0x002fe20000000000 */
[----:B------:R-:W-:Y:S06]  /*0700*/  @!P0 BRA `(.L_x_19) ;  /* 0x00000000004c8947 */ /* 0x000fec0003800000 */
[----:B------:R-:W0:Y:S01]  /*0710*/  F2F.F64.F32 R10, R10 ;  /* 0x0000000a000a7310 */ /* 0x000e220000201800 */
[----:B------:R-:W-:Y:S07]  /*0720*/  BSSY.RECONVERGENT B1, `(.L_x_20) ;  /* 0x000000e000017945 */ /* 0x000fee0003800200 */
[----:B0-----:R-:W0:Y:S01]  /*0730*/  MUFU.RCP64H R13, R11 ;  /* 0x0000000b000d7308 */ /* 0x001e220000001800 */
[----:B------:R-:W-:-:S04]  /*0740*/  IADD3 R12, PT, PT, R11, 0x300402, RZ ;  /* 0x003004020b0c7810 */ /* 0x000fc80007ffe0ff */
[----:B------:R-:W-:Y:S02]  /*0750*/  FSETP.GEU.AND P0, PT, |R12|, 5.8789094863358348022e-39, PT ;  /* 0x004004020c00780b */ /* 0x000fe40003f0e200 */
[----:B0-----:R-:W-:-:S08]  /*0760*/  DFMA R14, -R10, R12, 1 ;  /* 0x3ff000000a0e742b */ /* 0x001fd0000000010c */
[----:B------:R-:W-:-:S08]  /*0770*/  DFMA R14, R14, R14, R14 ;  /* 0x0000000e0e0e722b */ /* 0x000fd0000000000e */
[----:B------:R-:W-:-:S08]  /*0780*/  DFMA R14, R12, R14, R12 ;  /* 0x0000000e0c0e722b */ /* 0x000fd0000000000c */
[----:B------:R-:W-:-:S08]  /*0790*/  DFMA R16, -R10, R14, 1 ;  /* 0x3ff000000a10742b */ /* 0x000fd0000000010e */
[----:B------:R-:W-:Y:S01]  /*07a0*/  DFMA R14, R14, R16, R14 ;  /* 0x000000100e0e722b */ /* 0x000fe2000000000e */
[----:B------:R-:W-:Y:S10]  /*07b0*/  @P0 BRA `(.L_x_21) ;  /* 0x0000000000100947 */ /* 0x000ff40003800000 */
[----:B------:R-:W-:-:S05]  /*07c0*/  LOP3.LUT R0, R11, 0x7fffffff, RZ, 0xc0, !PT ;  /* 0x7fffffff0b007812 */ /* 0x000fca00078ec0ff */
[----:B------:R-:W-:Y:S01]  /*07d0*/  VIADD R14, R0, 0xfff00000 ;  /* 0xfff00000000e7836 */ /* 0x000fe20000000000 */
[----:B------:R-:W-:-:S07]  /*07e0*/  MOV R0, 0x800 ;  /* 0x0000080000007802 */ /* 0x000fce0000000f00 */
[----:B------:R-:W-:Y:S05]  /*07f0*/  CALL.REL.NOINC `($__internal_0_$__cuda_sm20_dblrcp_rn_slowpath_v3) ;  /* 0x0000000800bc7944 */ /* 0x000fea0003c00000 */
.L_x_21:
[----:B------:R-:W-:Y:S05]  /*0800*/  BSYNC.RECONVERGENT B1 ;  /* 0x0000000000017941 */ /* 0x000fea0003800200 */
.L_x_20:
[----:B------:R-:W0:Y:S02]  /*0810*/  F2F.F64.F32 R10, R7 ;  /* 0x00000007000a7310 */ /* 0x000e240000201800 */
[----:B0-----:R-:W-:-:S06]  /*0820*/  DADD R14, R10, R14 ;  /* 0x000000000a0e7229 */ /* 0x001fcc000000000e */
[----:B------:R0:W2:Y:S05]  /*0830*/  F2F.F32.F64 R7, R14 ;  /* 0x0000000e00077310 */ /* 0x0000aa0000301000 */
.L_x_19:
[----:B------:R-:W-:Y:S05]  /*0840*/  BSYNC.RECONVERGENT B0 ;  /* 0x0000000000007941 */ /* 0x000fea0003800200 */
.L_x_18:
[----:B------:R-:W3:Y:S04]  /*0850*/  LDG.E R11, desc[UR14][R2.64] ;  /* 0x0000000e020b7981 */ /* 0x000ee8000c1e1900 */
[----:B------:R-:W4:Y:S01]  /*0860*/  LDG.E R0, desc[UR14][R4.64] ;  /* 0x0000000e04007981 */ /* 0x000f22000c1e1900 */
[----:B------:R-:W-:Y:S01]  /*0870*/  BSSY.RECONVERGENT B0, `(.L_x_22) ;  /* 0x0000012000007945 */ /* 0x000fe20003800200 */
[----:B---3--:R-:W-:Y:S01]  /*0880*/  FADD R11, R8, -R11 ;  /* 0x8000000b080b7221 */ /* 0x008fe20000000000 */
[----:B----4-:R-:W-:-:S03]  /*0890*/  FADD R0, R9, -R0 ;  /* 0x8000000009007221 */ /* 0x010fc60000000000 */
[----:B------:R-:W-:-:S04]  /*08a0*/  FMUL R11, R11, R11 ;  /* 0x0000000b0b0b7220 */ /* 0x000fc80000400000 */
[----:B------:R-:W-:-:S04]  /*08b0*/  FFMA R11, R0, R0, R11 ;  /* 0x00000000000b7223 */ /* 0x000fc8000000000b */
[----:B------:R3:W4:Y:S01]  /*08c0*/  MUFU.RSQ R12, R11 ;  /* 0x0000000b000c7308 */ /* 0x0007220000001400 */
[----:B------:R-:W-:-:S04]  /*08d0*/  IADD3 R0, PT, PT, R11, -0xd000000, RZ ;  /* 0xf30000000b007810 */ /* 0x000fc80007ffe0ff */
[----:B------:R-:W-:-:S13]  /*08e0*/  ISETP.GT.U32.AND P0, PT, R0, 0x727fffff, PT ;  /* 0x727fffff0000780c */ /* 0x000fda0003f04070 */
[----:B---34-:R-:W-:Y:S05]  /*08f0*/  @!P0 BRA `(.L_x_23) ;  /* 0x0000000000148947 */ /* 0x018fea0003800000 */
[----:B------:R-:W-:Y:S01]  /*0900*/  IMAD.MOV.U32 R0, RZ, RZ, R11 ;  /* 0x000000ffff007224 */ /* 0x000fe200078e000b */
[----:B0-----:R-:W-:-:S07]  /*0910*/  MOV R15, 0x930 ;  /* 0x00000930000f7802 */ /* 0x001fce0000000f00 */
[----:B-12---:R-:W-:Y:S05]  /*0920*/  CALL.REL.NOINC `($__internal_1_$__cuda_sm20_sqrt_rn_f32_slowpath) ;  /* 0x0000000c00187944 */ /* 0x006fea0003c00000 */
[----:B------:R-:W-:Y:S01]  /*0930*/  MOV R10, R12 ;  /* 0x0000000c000a7202 */ /* 0x000fe20000000f00 */
[----:B------:R-:W-:Y:S06]  /*0940*/  BRA `(.L_x_24) ;  /* 0x0000000000107947 */ /* 0x000fec0003800000 */
.L_x_23:
[----:B------:R-:W-:Y:S01]  /*0950*/  FMUL.FTZ R10, R11, R12 ;  /* 0x0000000c0b0a7220 */ /* 0x000fe20000410000 */
[----:B------:R-:W-:-:S03]  /*0960*/  FMUL.FTZ R0, R12, 0.5 ;  /* 0x3f0000000c007820 */ /* 0x000fc60000410000 */
[----:B------:R-:W-:-:S04]  /*0970*/  FFMA R11, -R10, R10, R11 ;  /* 0x0000000a0a0b7223 */ /* 0x000fc8000000010b */
[----:B------:R-:W-:-:S07]  /*0980*/  FFMA R10, R11, R0, R10 ;  /* 0x000000000b0a7223 */ /* 0x000fce000000000a */
.L_x_24:
[----:B------:R-:W-:Y:S05]  /*0990*/  BSYNC.RECONVERGENT B0 ;  /* 0x0000000000007941 */ /* 0x000fea0003800200 */
.L_x_22:
[----:B------:R-:W-:Y:S01]  /*09a0*/  FSETP.GEU.AND P0, PT, R10, 100, PT ;  /* 0x42c800000a00780b */ /* 0x000fe20003f0e000 */
[----:B------:R-:W-:-:S12]  /*09b0*/  BSSY.RECONVERGENT B0, `(.L_x_25) ;  /* 0x0000018000007945 */ /* 0x000fd80003800200 */
[----:B------:R-:W-:Y:S05]  /*09c0*/  @P0 BRA `(.L_x_26) ;  /* 0x0000000000580947 */ /* 0x000fea0003800000 */
[----:B------:R-:W-:-:S13]  /*09d0*/  FSETP.NEU.AND P0, PT, R10, RZ, PT ;  /* 0x000000ff0a00720b */ /* 0x000fda0003f0d000 */
[----:B-12---:R-:W-:Y:S01]  /*09e0*/  @!P0 FADD R7, R7, 1 ;  /* 0x3f80000007078421 */ /* 0x006fe20000000000 */
[----:B------:R-:W-:Y:S06]  /*09f0*/  @!P0 BRA `(.L_x_26) ;  /* 0x00000000004c8947 */ /* 0x000fec0003800000 */
[----:B------:R-:W1:Y:S01]  /*0a00*/  F2F.F64.F32 R10, R10 ;  /* 0x0000000a000a7310 */ /* 0x000e620000201800 */
[----:B------:R-:W-:Y:S07]  /*0a10*/  BSSY.RECONVERGENT B1, `(.L_x_27) ;  /* 0x000000e000017945 */ /* 0x000fee0003800200 */
[----:B-1----:R-:W0:Y:S01]  /*0a20*/  MUFU.RCP64H R13, R11 ;  /* 0x0000000b000d7308 */ /* 0x002e220000001800 */
        /* <DEDUP_REMOVED lines=12> */
.L_x_28:
[----:B------:R-:W-:Y:S05]  /*0af0*/  BSYNC.RECONVERGENT B1 ;  /* 0x0000000000017941 */ /* 0x000fea0003800200 */
.L_x_27:
[----:B------:R-:W0:Y:S02]  /*0b00*/  F2F.F64.F32 R10, R7 ;  /* 0x00000007000a7310 */ /* 0x000e240000201800 */
[----:B0-----:R-:W-:-:S06]  /*0b10*/  DADD R14, R10, R14 ;  /* 0x000000000a0e7229 */ /* 0x001fcc000000000e */
[----:B------:R3:W4:Y:S05]  /*0b20*/  F2F.F32.F64 R7, R14 ;  /* 0x0000000e00077310 */ /* 0x00072a0000301000 */
.L_x_26:
[----:B------:R-:W-:Y:S05]  /*0b30*/  BSYNC.RECONVERGENT B0 ;  /* 0x0000000000007941 */ /* 0x000fea0003800200 */
.L_x_25:
[----:B------:R-:W5:Y:S04]  /*0b40*/  LDG.E R11, desc[UR14][R2.64+0x4] ;  /* 0x0000040e020b7981 */ /* 0x000f68000c1e1900 */
[----:B------:R-:W2:Y:S01]  /*0b50*/  LDG.E R0, desc[UR14][R4.64+0x4] ;  /* 0x0000040e04007981 */ /* 0x000ea2000c1e1900 */
[----:B------:R-:W-:Y:S01]  /*0b60*/  BSSY.RECONVERGENT B0, `(.L_x_29) ;  /* 0x0000012000007945 */ /* 0x000fe20003800200 */
[----:B-----5:R-:W-:Y:S01]  /*0b70*/  FADD R11, R8, -R11 ;  /* 0x8000000b080b7221 */ /* 0x020fe20000000000 */
[----:B--2---:R-:W-:-:S03]  /*0b80*/  FADD R0, R9, -R0 ;  /* 0x8000000009007221 */ /* 0x004fc60000000000 */
[----:B------:R-:W-:-:S04]  /*0b90*/  FMUL R11, R11, R11 ;  /* 0x0000000b0b0b7220 */ /* 0x000fc80000400000 */
[----:B------:R-:W-:-:S04]  /*0ba0*/  FFMA R11, R0, R0, R11 ;  /* 0x00000000000b7223 */ /* 0x000fc8000000000b */
[----:B------:R-:W-:Y:S01]  /*0bb0*/  VIADD R0, R11, 0xf3000000 ;  /* 0xf30000000b007836 */ /* 0x000fe20000000000 */
[----:B------:R2:W0:Y:S04]  /*0bc0*/  MUFU.RSQ R12, R11 ;  /* 0x0000000b000c7308 */ /* 0x0004280000001400 */
[----:B------:R-:W-:-:S13]  /*0bd0*/  ISETP.GT.U32.AND P0, PT, R0, 0x727fffff, PT ;  /* 0x727fffff0000780c */ /* 0x000fda0003f04070 */
[----:B0-2---:R-:W-:Y:S05]  /*0be0*/  @!P0 BRA `(.L_x_30) ;  /* 0x0000000000148947 */ /* 0x005fea0003800000 */
[----:B------:R-:W-:Y:S02]  /*0bf0*/  MOV R0, R11 ;  /* 0x0000000b00007202 */ /* 0x000fe40000000f00 */
[----:B---3--:R-:W-:-:S07]  /*0c00*/  MOV R15, 0xc20 ;  /* 0x00000c20000f7802 */ /* 0x008fce0000000f00 */
[----:B-1--4-:R-:W-:Y:S05]  /*0c10*/  CALL.REL.NOINC `($__internal_1_$__cuda_sm20_sqrt_rn_f32_slowpath) ;  /* 0x00000008005c7944 */ /* 0x012fea0003c00000 */
[----:B------:R-:W-:Y:S01]  /*0c20*/  IMAD.MOV.U32 R10, RZ, RZ, R12 ;  /* 0x000000ffff0a7224 */ /* 0x000fe200078e000c */
[----:B------:R-:W-:Y:S06]  /*0c30*/  BRA `(.L_x_31) ;  /* 0x0000000000107947 */ /* 0x000fec0003800000 */
.L_x_30:
[----:B------:R-:W-:Y:S01]  /*0c40*/  FMUL.FTZ R10, R11, R12 ;  /* 0x0000000c0b0a7220 */ /* 0x000fe20000410000 */
[----:B------:R-:W-:-:S03]  /*0c50*/  FMUL.FTZ R0, R12, 0.5 ;  /* 0x3f0000000c007820 */ /* 0x000fc60000410000 */
[----:B------:R-:W-:-:S04]  /*0c60*/  FFMA R11, -R10, R10, R11 ;  /* 0x0000000a0a0b7223 */ /* 0x000fc8000000010b */
[----:B------:R-:W-:-:S07]  /*0c70*/  FFMA R10, R11, R0, R10 ;  /* 0x000000000b0a7223 */ /* 0x000fce000000000a */
.L_x_31:
[----:B------:R-:W-:Y:S05]  /*0c80*/  BSYNC.RECONVERGENT B0 ;  /* 0x0000000000007941 */ /* 0x000fea0003800200 */
.L_x_29:
[----:B------:R-:W-:Y:S01]  /*0c90*/  FSETP.GEU.AND P0, PT, R10, 100, PT ;  /* 0x42c800000a00780b */ /* 0x000fe20003f0e000 */
[----:B------:R-:W-:-:S12]  /*0ca0*/  BSSY.RECONVERGENT B0, `(.L_x_32) ;  /* 0x0000018000007945 */ /* 0x000fd80003800200 */
[----:B------:R-:W-:Y:S05]  /*0cb0*/  @P0 BRA `(.L_x_33) ;  /* 0x0000000000580947 */ /* 0x000fea0003800000 */
[----:B------:R-:W-:-:S13]  /*0cc0*/  FSETP.NEU.AND P0, PT, R10, RZ, PT ;  /* 0x000000ff0a00720b */ /* 0x000fda0003f0d000 */
[----:B-1--4-:R-:W-:Y:S01]  /*0cd0*/  @!P0 FADD R7, R7, 1 ;  /* 0x3f80000007078421 */ /* 0x012fe20000000000 */
[----:B------:R-:W-:Y:S06]  /*0ce0*/  @!P0 BRA `(.L_x_33) ;  /* 0x00000000004c8947 */ /* 0x000fec0003800000 */
[----:B------:R-:W0:Y:S01]  /*0cf0*/  F2F.F64.F32 R10, R10 ;  /* 0x0000000a000a7310 */ /* 0x000e220000201800 */
[----:B------:R-:W-:Y:S07]  /*0d00*/  BSSY.RECONVERGENT B1, `(.L_x_34) ;  /* 0x000000e000017945 */ /* 0x000fee0003800200 */
[----:B0-----:R-:W3:Y:S01]  /*0d10*/  MUFU.RCP64H R13, R11 ;  /* 0x0000000b000d7308 */ /* 0x001ee20000001800 */
[----:B------:R-:W-:-:S04]  /*0d20*/  IADD3 R12, PT, PT, R11, 0x300402, RZ ;  /* 0x003004020b0c7810 */ /* 0x000fc80007ffe0ff */
[----:B------:R-:W-:Y:S02]  /*0d30*/  FSETP.GEU.AND P0, PT, |R12|, 5.8789094863358348022e-39, PT ;  /* 0x004004020c00780b */ /* 0x000fe40003f0e200 */
[----:B---3--:R-:W-:-:S08]  /*0d40*/  DFMA R14, -R10, R12, 1 ;  /* 0x3ff000000a0e742b */ /* 0x008fd0000000010c */
        /* <DEDUP_REMOVED lines=9> */
.L_x_35:
[----:B------:R-:W-:Y:S05]  /*0de0*/  BSYNC.RECONVERGENT B1 ;  /* 0x0000000000017941 */ /* 0x000fea0003800200 */
.L_x_34:
[----:B------:R-:W0:Y:S02]  /*0df0*/  F2F.F64.F32 R10, R7 ;  /* 0x00000007000a7310 */ /* 0x000e240000201800 */
[----:B0-----:R-:W-:-:S06]  /*0e00*/  DADD R14, R10, R14 ;  /* 0x000000000a0e7229 */ /* 0x001fcc000000000e */
[----:B------:R0:W2:Y:S05]  /*0e10*/  F2F.F32.F64 R7, R14 ;  /* 0x0000000e00077310 */ /* 0x0000aa0000301000 */
.L_x_33:
[----:B------:R-:W-:Y:S05]  /*0e20*/  BSYNC.RECONVERGENT B0 ;  /* 0x0000000000007941 */ /* 0x000fea0003800200 */
.L_x_32:
[----:B------:R-:W-:Y:S02]  /*0e30*/  IADD3 R2, P1, PT, R2, 0x10, RZ ;  /* 0x0000001002027810 */ /* 0x000fe40007f3e0ff */
[----:B------:R-:W-:-:S03]  /*0e40*/  IADD3 R4, P0, PT, R4, 0x10, RZ ;  /* 0x0000001004047810 */ /* 0x000fc60007f1e0ff */
[----:B------:R-:W-:Y:S01]  /*0e50*/  IMAD.X R3, RZ, RZ, R3, P1 ;  /* 0x000000ffff037224 */ /* 0x000fe200008e0603 */
[----:B------:R-:W-:Y:S01]  /*0e60*/  IADD3.X R5, PT, PT, RZ, R5, RZ, P0, !PT ;  /* 0x00000005ff057210 */ /* 0x000fe200007fe4ff */
[----:B------:R-:W-:Y:S08]  /*0e70*/  BRA.U UP0, `(.L_x_36) ;  /* 0xfffffff100f07547 */ /* 0x000ff0000b83ffff */
.L_x_6:
[----:B------:R-:W-:-:S09]  /*0e80*/  UISETP.NE.AND UP0, UPT, UR12, URZ, UPT ;  /* 0x000000ff0c00728c */ /* 0x000fd2000bf05270 */
[----:B------:R-:W-:Y:S05]  /*0e90*/  BRA.U !UP0, `(.L_x_5) ;  /* 0x0000000508047547 */ /* 0x000fea000b800000 */
[----:B------:R-:W5:Y:S01]  /*0ea0*/  LDCU.128 UR8, c[0x0][0x380] ;  /* 0x00007000ff0877ac */ /* 0x000f620008000c00 */
[----:B------:R-:W-:Y:S02]  /*0eb0*/  UIADD3 UR5, UPT, UPT, -UR12, URZ, URZ ;  /* 0x000000ff0c057290 */ /* 0x000fe4000fffe1ff */
[----:B-----5:R-:W-:Y:S02]  /*0ec0*/  UIMAD.WIDE.U32 UR6, UR4, 0x4, UR10 ;  /* 0x00000004040678a5 */ /* 0x020fe4000f8e000a */
[----:B------:R-:W-:-:S12]  /*0ed0*/  UIMAD.WIDE.U32 UR8, UR4, 0x4, UR8 ;  /* 0x00000004040878a5 */ /* 0x000fd8000f8e0008 */
.L_x_44:
[----:B0-----:R-:W-:Y:S01]  /*0ee0*/  IMAD.U32 R5, RZ, RZ, UR7 ;  /* 0x00000007ff057e24 */ /* 0x001fe2000f8e00ff */
[----:B------:R-:W-:Y:S01]  /*0ef0*/  MOV R4, UR6 ;  /* 0x0000000600047c02 */ /* 0x000fe20008000f00 */
[----:B------:R-:W-:Y:S01]  /*0f00*/  IMAD.U32 R3, RZ, RZ, UR9 ;  /* 0x00000009ff037e24 */ /* 0x000fe2000f8e00ff */
[----:B------:R-:W-:-:S03]  /*0f10*/  MOV R2, UR8 ;  /* 0x0000000800027c02 */ /* 0x000fc60008000f00 */
[----:B------:R-:W5:Y:S04]  /*0f20*/  LDG.E R5, desc[UR14][R4.64] ;  /* 0x0000000e04057981 */ /* 0x000f68000c1e1900 */
[----:B--2---:R-:W2:Y:S01]  /*0f30*/  LDG.E R2, desc[UR14][R2.64] ;  /* 0x0000000e02027981 */ /* 0x004ea2000c1e1900 */
[----:B------:R-:W-:Y:S01]  /*0f40*/  UIADD3 UR5, UPT, UPT, UR5, 0x1, URZ ;  /* 0x0000000105057890 */ /* 0x000fe2000fffe0ff */
[----:B------:R-:W-:Y:S03]  /*0f50*/  BSSY.RECONVERGENT B0, `(.L_x_37) ;  /* 0x0000012000007945 */ /* 0x000fe60003800200 */
[----:B------:R-:W-:Y:S01]  /*0f60*/  UISETP.NE.AND UP2, UPT, UR5, URZ, UPT ;  /* 0x000000ff0500728c */ /* 0x000fe2000bf45270 */
[----:B-----5:R-:W-:Y:S01]  /*0f70*/  FADD R10, R8, -R5 ;  /* 0x80000005080a7221 */ /* 0x020fe20000000000 */
[----:B--2---:R-:W-:-:S03]  /*0f80*/  FADD R0, R9, -R2 ;  /* 0x8000000209007221 */ /* 0x004fc60000000000 */
[----:B------:R-:W-:-:S04]  /*0f90*/  FMUL R11, R10, R10 ;  /* 0x0000000a0a0b7220 */ /* 0x000fc80000400000 */
[----:B------:R-:W-:-:S04]  /*0fa0*/  FFMA R11, R0, R0, R11 ;  /* 0x00000000000b7223 */ /* 0x000fc8000000000b */
[----:B------:R2:W0:Y:S01]  /*0fb0*/  MUFU.RSQ R10, R11 ;  /* 0x0000000b000a7308 */ /* 0x0004220000001400 */
[----:B------:R-:W-:-:S04]  /*0fc0*/  IADD3 R0, PT, PT, R11, -0xd000000, RZ ;  /* 0xf30000000b007810 */ /* 0x000fc80007ffe0ff */
[----:B------:R-:W-:-:S13]  /*0fd0*/  ISETP.GT.U32.AND P0, PT, R0, 0x727fffff, PT ;  /* 0x727fffff0000780c */ /* 0x000fda0003f04070 */
[----:B0-2---:R-:W-:Y:S05]  /*0fe0*/  @!P0 BRA `(.L_x_38) ;  /* 0x0000000000108947 */ /* 0x005fea0003800000 */
[----:B------:R-:W-:Y:S01]  /*0ff0*/  IMAD.MOV.U32 R0, RZ, RZ, R11 ;  /* 0x000000ffff007224 */ /* 0x000fe200078e000b */
[----:B---3--:R-:W-:-:S07]  /*1000*/  MOV R15, 0x1020 ;  /* 0x00001020000f7802 */ /* 0x008fce0000000f00 */
[----:B-1--4-:R-:W-:Y:S05]  /*1010*/  CALL.REL.NOINC `($__internal_1_$__cuda_sm20_sqrt_rn_f32_slowpath) ;  /* 0x00000004005c7944 */ /* 0x012fea0003c00000 */
[----:B------:R-:W-:Y:S05]  /*1020*/  BRA `(.L_x_39) ;  /* 0x0000000000107947 */ /* 0x000fea0003800000 */
.L_x_38:
[----:B------:R-:W-:Y:S01]  /*1030*/  FMUL.FTZ R12, R11, R10 ;  /* 0x0000000a0b0c7220 */ /* 0x000fe20000410000 */
[----:B------:R-:W-:-:S03]  /*1040*/  FMUL.FTZ R0, R10, 0.5 ;  /* 0x3f0000000a007820 */ /* 0x000fc60000410000 */
[----:B------:R-:W-:-:S04]  /*1050*/  FFMA R3, -R12, R12, R11 ;  /* 0x0000000c0c037223 */ /* 0x000fc8000000010b */
[----:B------:R-:W-:-:S07]  /*1060*/  FFMA R12, R3, R0, R12 ;  /* 0x00000000030c7223 */ /* 0x000fce000000000c */
.L_x_39:
[----:B------:R-:W-:Y:S05]  /*1070*/  BSYNC.RECONVERGENT B0 ;  /* 0x0000000000007941 */ /* 0x000fea0003800200 */
.L_x_37:
        /* <DEDUP_REMOVED lines=17> */
[----:B------:R-:W-:Y:S01]  /*1190*/  LOP3.LUT R0, R13, 0x7fffffff, RZ, 0xc0, !PT ;  /* 0x7fffffff0d007812 */ /* 0x000fe200078ec0ff */
[----:B------:R-:W-:Y:S01]  /*11a0*/  IMAD.MOV.U32 R10, RZ, RZ, R12 ;  /* 0x000000ffff0a7224 */ /* 0x000fe200078e000c */
[----:B------:R-:W-:-:S03]  /*11b0*/  MOV R11, R13 ;  /* 0x0000000d000b7202 */ /* 0x000fc60000000f00 */
[----:B---3--:R-:W-:Y:S01]  /*11c0*/  VIADD R14, R0, 0xfff00000 ;  /* 0xfff00000000e7836 */ /* 0x008fe20000000000 */
[----:B------:R-:W-:-:S07]  /*11d0*/  MOV R0, 0x11f0 ;  /* 0x000011f000007802 */ /* 0x000fce0000000f00 */
[----:B------:R-:W-:Y:S05]  /*11e0*/  CALL.REL.NOINC `($__internal_0_$__cuda_sm20_dblrcp_rn_slowpath_v3) ;  /* 0x0000000000407944 */ /* 0x000fea0003c00000 */
[----:B------:R-:W-:Y:S01]  /*11f0*/  MOV R4, R14 ;  /* 0x0000000e00047202 */ /* 0x000fe20000000f00 */
[----:B------:R-:W-:-:S07]  /*1200*/  IMAD.MOV.U32 R5, RZ, RZ, R15 ;  /* 0x000000ffff057224 */ /* 0x000fce00078e000f */
.L_x_43:
[----:B------:R-:W-:Y:S05]  /*1210*/  BSYNC.RECONVERGENT B1 ;  /* 0x0000000000017941 */ /* 0x000fea0003800200 */
.L_x_42:
[----:B------:R-:W0:Y:S02]  /*1220*/  F2F.F64.F32 R2, R7 ;  /* 0x0000000700027310 */ /* 0x000e240000201800 */
[----:B0-----:R-:W-:-:S06]  /*1230*/  DADD R4, R2, R4 ;  /* 0x0000000002047229 */ /* 0x001fcc0000000004 */
[----:B------:R0:W2:Y:S05]  /*1240*/  F2F.F32.F64 R7, R4 ;  /* 0x0000000400077310 */ /* 0x0000aa0000301000 */
.L_x_41:
[----:B------:R-:W-:Y:S05]  /*1250*/  BSYNC.RECONVERGENT B0 ;  /* 0x0000000000007941 */ /* 0x000fea0003800200 */
.L_x_40:
[----:B------:R-:W-:Y:S02]  /*1260*/  UIADD3 UR6, UP0, UPT, UR6, 0x4, URZ ;  /* 0x0000000406067890 */ /* 0x000fe4000ff1e0ff */
[----:B------:R-:W-:Y:S02]  /*1270*/  UIADD3 UR8, UP1, UPT, UR8, 0x4, URZ ;  /* 0x0000000408087890 */ /* 0x000fe4000ff3e0ff */
[----:B------:R-:W-:Y:S02]  /*1280*/  UIADD3.X UR7, UPT, UPT, URZ, UR7, URZ, UP0, !UPT ;  /* 0x00000007ff077290 */ /* 0x000fe400087fe4ff */
[----:B------:R-:W-:Y:S01]  /*1290*/  UIADD3.X UR9, UPT, UPT, URZ, UR9, URZ, UP1, !UPT ;  /* 0x00000009ff097290 */ /* 0x000fe20008ffe4ff */
[----:B------:R-:W-:Y:S11]  /*12a0*/  BRA.U UP2, `(.L_x_44) ;  /* 0xfffffffd020c7547 */ /* 0x000ff6000b83ffff */
.L_x_5:
[----:B------:R-:W5:Y:S02]  /*12b0*/  LDC.64 R2, c[0x0][0x390] ;  /* 0x0000e400ff027b82 */ /* 0x000f640000000a00 */
[----:B-----5:R-:W-:-:S05]  /*12c0*/  IMAD.WIDE R2, R6, 0x4, R2 ;  /* 0x0000000406027825 */ /* 0x020fca00078e0202 */
[----:B-12-4-:R-:W-:Y:S01]  /*12d0*/  STG.E desc[UR14][R2.64], R7 ;  /* 0x0000000702007986 */ /* 0x016fe2000c10190e */
[----:B------:R-:W-:Y:S05]  /*12e0*/  EXIT ;  /* 0x000000000000794d */ /* 0x000fea0003800000 */
        .weak           $__internal_0_$__cuda_sm20_dblrcp_rn_slowpath_v3
        .type           $__internal_0_$__cuda_sm20_dblrcp_rn_slowpath_v3,@function
        .size           $__internal_0_$__cuda_sm20_dblrcp_rn_slowpath_v3,($__internal_1_$__cuda_sm20_sqrt_rn_f32_slowpath - $__internal_0_$__cuda_sm20_dblrcp_rn_slowpath_v3)
$__internal_0_$__cuda_sm20_dblrcp_rn_slowpath_v3:
[----:B------:R-:W-:Y:S01]  /*12f0*/  DSETP.GTU.AND P0, PT, |R10|, +INF , PT ;  /* 0x7ff000000a00742a */ /* 0x000fe20003f0c200 */
[----:B------:R-:W-:-:S13]  /*1300*/  BSSY.RECONVERGENT B2, `(.L_x_45) ;  /* 0x0000023000027945 */ /* 0x000fda0003800200 */
[----:B------:R-:W-:Y:S05]  /*1310*/  @P0 BRA `(.L_x_46) ;  /* 0x00000000007c0947 */ /* 0x000fea0003800000 */
[----:B------:R-:W-:-:S04]  /*1320*/  LOP3.LUT R15, R11, 0x7fffffff, RZ, 0xc0, !PT ;  /* 0x7fffffff0b0f7812 */ /* 0x000fc800078ec0ff */
[----:B------:R-:W-:-:S04]  /*1330*/  IADD3 R12, PT, PT, R15, -0x1, RZ ;  /* 0xffffffff0f0c7810 */ /* 0x000fc80007ffe0ff */
[----:B------:R-:W-:-:S13]  /*1340*/  ISETP.GE.U32.AND P0, PT, R12, 0x7fefffff, PT ;  /* 0x7fefffff0c00780c */ /* 0x000fda0003f06070 */
[----:B------:R-:W-:Y:S01]  /*1350*/  @P0 LOP3.LUT R13, R11, 0x7ff00000, RZ, 0x3c, !PT ;  /* 0x7ff000000b0d0812 */ /* 0x000fe200078e3cff */
[----:B------:R-:W-:Y:S01]  /*1360*/  @P0 IMAD.MOV.U32 R12, RZ, RZ, RZ ;  /* 0x000000ffff0c0224 */ /* 0x000fe200078e00ff */
[----:B------:R-:W-:Y:S06]  /*1370*/  @P0 BRA `(.L_x_47) ;  /* 0x00000000006c0947 */ /* 0x000fec0003800000 */
[----:B------:R-:W-:-:S13]  /*1380*/  ISETP.GE.U32.AND P0, PT, R15, 0x1000001, PT ;  /* 0x010000010f00780c */ /* 0x000fda0003f06070 */
[----:B------:R-:W-:Y:S05]  /*1390*/  @!P0 BRA `(.L_x_48) ;  /* 0x0000000000348947 */ /* 0x000fea0003800000 */
[----:B------:R-:W-:Y:S01]  /*13a0*/  IADD3 R13, PT, PT, R11, -0x3fe00000, RZ ;  /* 0xc02000000b0d7810 */ /* 0x000fe20007ffe0ff */
[----:B------:R-:W-:-:S03]  /*13b0*/  IMAD.MOV.U32 R12, RZ, RZ, R10 ;  /* 0x000000ffff0c7224 */ /* 0x000fc600078e000a */
[----:B------:R-:W0:Y:S03]  /*13c0*/  MUFU.RCP64H R15, R13 ;  /* 0x0000000d000f7308 */ /* 0x000e260000001800 */
[----:B0-----:R-:W-:-:S08]  /*13d0*/  DFMA R16, -R12, R14, 1 ;  /* 0x3ff000000c10742b */ /* 0x001fd0000000010e */
[----:B------:R-:W-:-:S08]  /*13e0*/  DFMA R16, R16, R16, R16 ;  /* 0x000000101010722b */ /* 0x000fd00000000010 */
[----:B------:R-:W-:-:S08]  /*13f0*/  DFMA R16, R14, R16, R14 ;  /* 0x000000100e10722b */ /* 0x000fd0000000000e */
[----:B------:R-:W-:-:S08]  /*1400*/  DFMA R14, -R12, R16, 1 ;  /* 0x3ff000000c0e742b */ /* 0x000fd00000000110 */
[----:B------:R-:W-:-:S08]  /*1410*/  DFMA R14, R16, R14, R16 ;  /* 0x0000000e100e722b */ /* 0x000fd00000000010 */
[----:B------:R-:W-:-:S08]  /*1420*/  DMUL R14, R14, 2.2250738585072013831e-308 ;  /* 0x001000000e0e7828 */ /* 0x000fd00000000000 */
[----:B------:R-:W-:-:S08]  /*1430*/  DFMA R10, -R10, R14, 1 ;  /* 0x3ff000000a0a742b */ /* 0x000fd0000000010e */
[----:B------:R-:W-:-:S08]  /*1440*/  DFMA R10, R10, R10, R10 ;  /* 0x0000000a0a0a722b */ /* 0x000fd0000000000a */
[----:B------:R-:W-:Y:S01]  /*1450*/  DFMA R12, R14, R10, R14 ;  /* 0x0000000a0e0c722b */ /* 0x000fe2000000000e */
[----:B------:R-:W-:Y:S10]  /*1460*/  BRA `(.L_x_47) ;  /* 0x0000000000307947 */ /* 0x000ff40003800000 */
.L_x_48:
[----:B------:R-:W-:Y:S01]  /*1470*/  DMUL R10, R10, 8.11296384146066816958e+31 ;  /* 0x469000000a0a7828 */ /* 0x000fe20000000000 */
[----:B------:R-:W-:-:S05]  /*1480*/  MOV R12, R14 ;  /* 0x0000000e000c7202 */ /* 0x000fca0000000f00 */
[----:B------:R-:W0:Y:S02]  /*1490*/  MUFU.RCP64H R13, R11 ;  /* 0x0000000b000d7308 */ /* 0x000e240000001800 */
[----:B0-----:R-:W-:-:S08]  /*14a0*/  DFMA R14, -R10, R12, 1 ;  /* 0x3ff000000a0e742b */ /* 0x001fd0000000010c */
[----:B------:R-:W-:-:S08]  /*14b0*/  DFMA R14, R14, R14, R14 ;  /* 0x0000000e0e0e722b */ /* 0x000fd0000000000e */
[----:B------:R-:W-:-:S08]  /*14c0*/  DFMA R14, R12, R14, R12 ;  /* 0x0000000e0c0e722b */ /* 0x000fd0000000000c */
[----:B------:R-:W-:-:S08]  /*14d0*/  DFMA R12, -R10, R14, 1 ;  /* 0x3ff000000a0c742b */ /* 0x000fd0000000010e */
[----:B------:R-:W-:-:S08]  /*14e0*/  DFMA R12, R14, R12, R14 ;  /* 0x0000000c0e0c722b */ /* 0x000fd0000000000e */
[----:B------:R-:W-:Y:S01]  /*14f0*/  DMUL R12, R12, 8.11296384146066816958e+31 ;  /* 0x469000000c0c7828 */ /* 0x000fe20000000000 */
[----:B------:R-:W-:Y:S10]  /*1500*/  BRA `(.L_x_47) ;  /* 0x0000000000087947 */ /* 0x000ff40003800000 */
.L_x_46:
[----:B------:R-:W-:Y:S01]  /*1510*/  LOP3.LUT R13, R11, 0x80000, RZ, 0xfc, !PT ;  /* 0x000800000b0d7812 */ /* 0x000fe200078efcff */
[----:B------:R-:W-:-:S07]  /*1520*/  IMAD.MOV.U32 R12, RZ, RZ, R10 ;  /* 0x000000ffff0c7224 */ /* 0x000fce00078e000a */
.L_x_47:
[----:B------:R-:W-:Y:S05]  /*1530*/  BSYNC.RECONVERGENT B2 ;  /* 0x0000000000027941 */ /* 0x000fea0003800200 */
.L_x_45:
[----:B------:R-:W-:Y:S01]  /*1540*/  MOV R10, R0 ;  /* 0x00000000000a7202 */ /* 0x000fe20000000f00 */
[----:B------:R-:W-:Y:S01]  /*1550*/  IMAD.MOV.U32 R11, RZ, RZ, 0x0 ;  /* 0x00000000ff0b7424 */ /* 0x000fe200078e00ff */
[----:B------:R-:W-:Y:S01]  /*1560*/  MOV R14, R12 ;  /* 0x0000000c000e7202 */ /* 0x000fe20000000f00 */
[----:B------:R-:W-:Y:S02]  /*1570*/  IMAD.MOV.U32 R15, RZ, RZ, R13 ;  /* 0x000000ffff0f7224 */ /* 0x000fe400078e000d */
[----:B------:R-:W-:Y:S05]  /*1580*/  RET.REL.NODEC R10 `(_Z14calcular_cargaPfS_S_i) ;  /* 0xffffffe80a9c7950 */ /* 0x000fea0003c3ffff */
        .weak           $__internal_1_$__cuda_sm20_sqrt_rn_f32_slowpath
        .type           $__internal_1_$__cuda_sm20_sqrt_rn_f32_slowpath,@function
        .size           $__internal_1_$__cuda_sm20_sqrt_rn_f32_slowpath,(.L_x_52 - $__internal_1_$__cuda_sm20_sqrt_rn_f32_slowpath)
$__internal_1_$__cuda_sm20_sqrt_rn_f32_slowpath:
[----:B------:R-:W-:-:S13]  /*1590*/  LOP3.LUT P0, RZ, R0, 0x7fffffff, RZ, 0xc0, !PT ;  /* 0x7fffffff00ff7812 */ /* 0x000fda000780c0ff */
[----:B------:R-:W-:Y:S01]  /*15a0*/  @!P0 MOV R10, R0 ;  /* 0x00000000000a8202 */ /* 0x000fe20000000f00 */
[----:B------:R-:W-:Y:S06]  /*15b0*/  @!P0 BRA `(.L_x_49) ;  /* 0x0000000000408947 */ /* 0x000fec0003800000 */
[----:B------:R-:W-:-:S13]  /*15c0*/  FSETP.GEU.FTZ.AND P0, PT, R0, RZ, PT ;  /* 0x000000ff0000720b */ /* 0x000fda0003f1e000 */
[----:B------:R-:W-:Y:S01]  /*15d0*/  @!P0 IMAD.MOV.U32 R10, RZ, RZ, 0x7fffffff ;  /* 0x7fffffffff0a8424 */ /* 0x000fe200078e00ff */
[----:B------:R-:W-:Y:S06]  /*15e0*/  @!P0 BRA `(.L_x_49) ;  /* 0x0000000000348947 */ /* 0x000fec0003800000 */
[----:B------:R-:W-:-:S13]  /*15f0*/  FSETP.GTU.FTZ.AND P0, PT, |R0|, +INF , PT ;  /* 0x7f8000000000780b */ /* 0x000fda0003f1c200 */
[----:B------:R-:W-:Y:S01]  /*1600*/  @P0 FADD.FTZ R10, R0, 1 ;  /* 0x3f800000000a0421 */ /* 0x000fe20000010000 */
[----:B------:R-:W-:Y:S06]  /*1610*/  @P0 BRA `(.L_x_49) ;  /* 0x0000000000280947 */ /* 0x000fec0003800000 */
[----:B------:R-:W-:-:S13]  /*1620*/  FSETP.NEU.FTZ.AND P0, PT, |R0|, +INF , PT ;  /* 0x7f8000000000780b */ /* 0x000fda0003f1d200 */
[----:B------:R-:W-:-:S04]  /*1630*/  @P0 FFMA R11, R0, 1.84467440737095516160e+19, RZ ;  /* 0x5f800000000b0823 */ /* 0x000fc800000000ff */
[----:B------:R-:W0:Y:S02]  /*1640*/  @P0 MUFU.RSQ R10, R11 ;  /* 0x0000000b000a0308 */ /* 0x000e240000001400 */
[----:B0-----:R-:W-:Y:S01]  /*1650*/  @P0 FMUL.FTZ R12, R11, R10 ;  /* 0x0000000a0b0c0220 */ /* 0x001fe20000410000 */
[----:B------:R-:W-:Y:S01]  /*1660*/  @P0 FMUL.FTZ R14, R10, 0.5 ;  /* 0x3f0000000a0e0820 */ /* 0x000fe20000410000 */
[----:B------:R-:W-:Y:S02]  /*1670*/  @!P0 MOV R10, R0 ;  /* 0x00000000000a8202 */ /* 0x000fe40000000f00 */
[----:B------:R-:W-:-:S04]  /*1680*/  @P0 FADD.FTZ R13, -R12, -RZ ;  /* 0x800000ff0c0d0221 */ /* 0x000fc80000010100 */
[----:B------:R-:W-:-:S04]  /*1690*/  @P0 FFMA R13, R12, R13, R11 ;  /* 0x0000000d0c0d0223 */ /* 0x000fc8000000000b */
[----:B------:R-:W-:-:S04]  /*16a0*/  @P0 FFMA R13, R13, R14, R12 ;  /* 0x0000000e0d0d0223 */ /* 0x000fc8000000000c */
[----:B------:R-:W-:-:S07]  /*16b0*/  @P0 FMUL.FTZ R10, R13, 2.3283064365386962891e-10 ;  /* 0x2f8000000d0a0820 */ /* 0x000fce0000410000 */
.L_x_49:
[----:B------:R-:W-:Y:S02]  /*16c0*/  HFMA2 R11, -RZ, RZ, 0, 0 ;  /* 0x00000000ff0b7431 */ /* 0x000fe400000001ff */
[----:B------:R-:W-:Y:S01]  /*16d0*/  IMAD.MOV.U32 R12, RZ, RZ, R10 ;  /* 0x000000ffff0c7224 */ /* 0x000fe200078e000a */
[----:B------:R-:W-:-:S04]  /*16e0*/  MOV R10, R15 ;  /* 0x0000000f000a7202 */ /* 0x000fc80000000f00 */
[----:B------:R-:W-:Y:S05]  /*16f0*/  RET.REL.NODEC R10 `(_Z14calcular_cargaPfS_S_i) ;  /* 0xffffffe80a407950 */ /* 0x000fea0003c3ffff */
.L_x_50:
        /* <DEDUP_REMOVED lines=16> */
.L_x_52:


//--------------------- .nv.shared.reserved.0     --------------------------
	.section	.nv.shared.reserved.0,"aw",@nobits
	.weak		__nv_reservedSMEM_offset_0_alias
	.size		__nv_reservedSMEM_offset_0_alias, 0, 64
	.other		__nv_reservedSMEM_offset_0_alias,@"STO_CUDA_RESERVED_SHARED STV_DEFAULT"
__nv_reservedSMEM_offset_0_alias:
	.zero		0
	.zero		64


//--------------------- .nv.constant0._Z14posicionar_ionPfS_S_i --------------------------
	.section	.nv.constant0._Z14posicionar_ionPfS_S_i,"a",@progbits
	.sectionflags	@""
	.align	4
.nv.constant0._Z14posicionar_ionPfS_S_i:
	.zero		924


//--------------------- .nv.constant0._Z19calcular_carga_filaPfS_S_S_i --------------------------
	.section	.nv.constant0._Z19calcular_carga_filaPfS_S_S_i,"a",@progbits
	.sectionflags	@""
	.align	4
.nv.constant0._Z19calcular_carga_filaPfS_S_S_i:
	.zero		932


//--------------------- .nv.constant0._Z14calcular_cargaPfS_S_i --------------------------
	.section	.nv.constant0._Z14calcular_cargaPfS_S_i,"a",@progbits
	.sectionflags	@""
	.align	4
.nv.constant0._Z14calcular_cargaPfS_S_i:
	.zero		924


//--------------------- SYMBOLS --------------------------

	.type		.nv.reservedSmem.offset0,@object
	.size		.nv.reservedSmem.offset0,0x4
